def matmul_kernel(
    a_ptr,
    b_ptr,
    c_ptr,
    M,
    N,
    K,
    stride_am,
    stride_ak,
    stride_bk,
    stride_bn,
    stride_cm,
    stride_cn,
    BLOCK_M: tl.constexpr,
    BLOCK_N: tl.constexpr,
    BLOCK_K: tl.constexpr,
    GROUP_M: tl.constexpr,
):
    pid = tl.program_id(axis=0)
    num_pid_m = tl.cdiv(M, BLOCK_M)
    num_pid_n = tl.cdiv(N, BLOCK_N)
    num_pid_in_group = GROUP_M * num_pid_n
    group_id = pid // num_pid_in_group
    first_pid_m = group_id * GROUP_M
    group_size_m = min(num_pid_m - first_pid_m, GROUP_M)
    pid_m = first_pid_m + ((pid % num_pid_in_group) % group_size_m)
    pid_n = (pid % num_pid_in_group) // group_size_m

    offs_am = (pid_m * BLOCK_M + tl.arange(0, BLOCK_M)) % M
    offs_bn = (pid_n * BLOCK_N + tl.arange(0, BLOCK_N)) % N
    offs_k = tl.arange(0, BLOCK_K)
    a_ptrs = a_ptr + offs_am[:, None] * stride_am + offs_k[None, :] * stride_ak
    b_ptrs = b_ptr + offs_k[:, None] * stride_bk + offs_bn[None, :] * stride_bn

    acc = tl.zeros((BLOCK_M, BLOCK_N), dtype=tl.float32)
    for kk in range(0, tl.cdiv(K, BLOCK_K)):
        a = tl.load(a_ptrs, mask=offs_k[None, :] < K - kk * BLOCK_K, other=0.0)
        b = tl.load(b_ptrs, mask=offs_k[:, None] < K - kk * BLOCK_K, other=0.0)
        acc = tl.dot(a, b, acc)
        a_ptrs += BLOCK_K * stride_ak
        b_ptrs += BLOCK_K * stride_bk

    c = acc.to(c_ptr.dtype.element_ty)
    offs_cm = pid_m * BLOCK_M + tl.arange(0, BLOCK_M)
    offs_cn = pid_n * BLOCK_N + tl.arange(0, BLOCK_N)
    c_ptrs = c_ptr + offs_cm[:, None] * stride_cm + offs_cn[None, :] * stride_cn
    mask = (offs_cm[:, None] < M) & (offs_cn[None, :] < N)
    tl.store(c_ptrs, c, mask=mask)

# config = {"BLOCK_K": 32, "BLOCK_M": 128, "BLOCK_N": 128, "GROUP_M": 8, "arch": "sm_100", "dtype": "fp32", "num_ctas": 1, "num_stages": 3, "num_warps": 8}
# arch = sm_100


// ===== COMPILED SASS (sm_100a) =====

	.target	sm_100a

	.elftype	@"ET_EXEC"


//--------------------- .note.nv.tkinfo           --------------------------
	.section	.note.nv.tkinfo,"",@"SHT_NOTE"
	.sectionflags	@"SHF_NOTE_NV_TKINFO"
	.tkinfo
        /*0018*/ 	.word	0x00000081
        /*0030*/ 	.string	""
        /*0030*/ 	.string	"ptxas-blackwell"
        /*0030*/ 	.string	"Cuda compilation tools, release 12.9, V12.9.86"
        /*0030*/ 	.string	"Build cuda_12.9.r12.9/compiler.36037853_0"
        /*0030*/ 	.string	"-v  -suppress-debug-info  -lineinfo  -arch sm_100a "



//--------------------- .note.nv.cuver            --------------------------
	.section	.note.nv.cuver,"",@"SHT_NOTE"
	.sectionflags	@"SHF_NOTE_NV_CUVER"
        /*0018*/ 	.short	0x0001
        /*001a*/ 	.short	0x0064
        /*001c*/ 	.short	0x0001
        /*001e*/ 	.short	0x0000
        /*0020*/ 	.short	0x0001
        /*0022*/ 	.short	0x0000


//--------------------- .nv.info                  --------------------------
	.section	.nv.info,"",@"SHT_CUDA_INFO"
	.align	4


	//----- nvinfo : EIATTR_REGCOUNT
	.align		4
        /*0000*/ 	.byte	0x04, 0x2f
        /*0002*/ 	.short	(.L_4 - .L_3)
	.align		4
.L_3:
        /*0004*/ 	.word	index@(matmul_kernel)
        /*0008*/ 	.word	0x000000b4


	//----- nvinfo : EIATTR_FRAME_SIZE
	.align		4
.L_4:
        /*000c*/ 	.byte	0x04, 0x11
        /*000e*/ 	.short	(.L_6 - .L_5)
	.align		4
.L_5:
        /*0010*/ 	.word	index@($__internal_2_$__cuda_sm10x_tcgen05_guardrail_trap_unallocated_columns_being_dealloced)
        /*0014*/ 	.word	0x00000000


	//----- nvinfo : EIATTR_FRAME_SIZE
	.align		4
.L_6:
        /*0018*/ 	.byte	0x04, 0x11
        /*001a*/ 	.short	(.L_8 - .L_7)
	.align		4
.L_7:
        /*001c*/ 	.word	index@($__internal_1_$__cuda_sm10x_tcgen05_guardrail_trap_phase_invalid_during_alloc)
        /*0020*/ 	.word	0x00000000


	//----- nvinfo : EIATTR_FRAME_SIZE
	.align		4
.L_8:
        /*0024*/ 	.byte	0x04, 0x11
        /*0026*/ 	.short	(.L_10 - .L_9)
	.align		4
.L_9:
        /*0028*/ 	.word	index@($__internal_0_$__cuda_sm10x_tcgen05_guardrail_trap_col_being_dealloced_not_returned_by_alloc)
        /*002c*/ 	.word	0x00000000


	//----- nvinfo : EIATTR_FRAME_SIZE
	.align		4
.L_10:
        /*0030*/ 	.byte	0x04, 0x11
        /*0032*/ 	.short	(.L_12 - .L_11)
	.align		4
.L_11:
        /*0034*/ 	.word	index@(matmul_kernel)
        /*0038*/ 	.word	0x00000000


	//----- nvinfo : EIATTR_MIN_STACK_SIZE
	.align		4
.L_12:
        /*003c*/ 	.byte	0x04, 0x12
        /*003e*/ 	.short	(.L_14 - .L_13)
	.align		4
.L_13:
        /*0040*/ 	.word	index@(matmul_kernel)
        /*0044*/ 	.word	0x00000000
.L_14:


//--------------------- .nv.info.matmul_kernel    --------------------------
	.section	.nv.info.matmul_kernel,"",@"SHT_CUDA_INFO"
	.sectionflags	@""
	.align	4


	//----- nvinfo : EIATTR_CUDA_API_VERSION
	.align		4
        /*0000*/ 	.byte	0x04, 0x37
        /*0002*/ 	.short	(.L_16 - .L_15)
.L_15:
        /*0004*/ 	.word	0x00000081


	//----- nvinfo : EIATTR_KPARAM_INFO
	.align		4
.L_16:
        /*0008*/ 	.byte	0x04, 0x17
        /*000a*/ 	.short	(.L_18 - .L_17)
.L_17:
        /*000c*/ 	.word	0x00000000
        /*0010*/ 	.short	0x000d
        /*0012*/ 	.short	0x0048
        /*0014*/ 	.byte	0x00, 0xf4, 0x21, 0x00


	//----- nvinfo : EIATTR_KPARAM_INFO
	.align		4
.L_18:
        /*0018*/ 	.byte	0x04, 0x17
        /*001a*/ 	.short	(.L_20 - .L_19)
.L_19:
        /*001c*/ 	.word	0x00000000
        /*0020*/ 	.short	0x000c
        /*0022*/ 	.short	0x0040
        /*0024*/ 	.byte	0x00, 0xf4, 0x21, 0x00


	//----- nvinfo : EIATTR_KPARAM_INFO
	.align		4
.L_20:
        /*0028*/ 	.byte	0x04, 0x17
        /*002a*/ 	.short	(.L_22 - .L_21)
.L_21:
        /*002c*/ 	.word	0x00000000
        /*0030*/ 	.short	0x000b
        /*0032*/ 	.short	0x0038
        /*0034*/ 	.byte	0x00, 0xf0, 0x11, 0x00


	//----- nvinfo : EIATTR_KPARAM_INFO
	.align		4
.L_22:
        /*0038*/ 	.byte	0x04, 0x17
        /*003a*/ 	.short	(.L_24 - .L_23)
.L_23:
        /*003c*/ 	.word	0x00000000
        /*0040*/ 	.short	0x000a
        /*0042*/ 	.short	0x0034
        /*0044*/ 	.byte	0x00, 0xf0, 0x11, 0x00


	//----- nvinfo : EIATTR_KPARAM_INFO
	.align		4
.L_24:
        /*0048*/ 	.byte	0x04, 0x17
        /*004a*/ 	.short	(.L_26 - .L_25)
.L_25:
        /*004c*/ 	.word	0x00000000
        /*0050*/ 	.short	0x0009
        /*0052*/ 	.short	0x0030
        /*0054*/ 	.byte	0x00, 0xf0, 0x11, 0x00


	//----- nvinfo : EIATTR_KPARAM_INFO
	.align		4
.L_26:
        /*0058*/ 	.byte	0x04, 0x17
        /*005a*/ 	.short	(.L_28 - .L_27)
.L_27:
        /*005c*/ 	.word	0x00000000
        /*0060*/ 	.short	0x0008
        /*0062*/ 	.short	0x002c
        /*0064*/ 	.byte	0x00, 0xf0, 0x11, 0x00


	//----- nvinfo : EIATTR_KPARAM_INFO
	.align		4
.L_28:
        /*0068*/ 	.byte	0x04, 0x17
        /*006a*/ 	.short	(.L_30 - .L_29)
.L_29:
        /*006c*/ 	.word	0x00000000
        /*0070*/ 	.short	0x0007
        /*0072*/ 	.short	0x0028
        /*0074*/ 	.byte	0x00, 0xf0, 0x11, 0x00


	//----- nvinfo : EIATTR_KPARAM_INFO
	.align		4
.L_30:
        /*0078*/ 	.byte	0x04, 0x17
        /*007a*/ 	.short	(.L_32 - .L_31)
.L_31:
        /*007c*/ 	.word	0x00000000
        /*0080*/ 	.short	0x0006
        /*0082*/ 	.short	0x0024
        /*0084*/ 	.byte	0x00, 0xf0, 0x11, 0x00


	//----- nvinfo : EIATTR_KPARAM_INFO
	.align		4
.L_32:
        /*0088*/ 	.byte	0x04, 0x17
        /*008a*/ 	.short	(.L_34 - .L_33)
.L_33:
        /*008c*/ 	.word	0x00000000
        /*0090*/ 	.short	0x0005
        /*0092*/ 	.short	0x0020
        /*0094*/ 	.byte	0x00, 0xf0, 0x11, 0x00


	//----- nvinfo : EIATTR_KPARAM_INFO
	.align		4
.L_34:
        /*0098*/ 	.byte	0x04, 0x17
        /*009a*/ 	.short	(.L_36 - .L_35)
.L_35:
        /*009c*/ 	.word	0x00000000
        /*00a0*/ 	.short	0x0004
        /*00a2*/ 	.short	0x001c
        /*00a4*/ 	.byte	0x00, 0xf0, 0x11, 0x00


	//----- nvinfo : EIATTR_KPARAM_INFO
	.align		4
.L_36:
        /*00a8*/ 	.byte	0x04, 0x17
        /*00aa*/ 	.short	(.L_38 - .L_37)
.L_37:
        /*00ac*/ 	.word	0x00000000
        /*00b0*/ 	.short	0x0003
        /*00b2*/ 	.short	0x0018
        /*00b4*/ 	.byte	0x00, 0xf0, 0x11, 0x00


	//----- nvinfo : EIATTR_KPARAM_INFO
	.align		4
.L_38:
        /*00b8*/ 	.byte	0x04, 0x17
        /*00ba*/ 	.short	(.L_40 - .L_39)
.L_39:
        /*00bc*/ 	.word	0x00000000
        /*00c0*/ 	.short	0x0002
        /*00c2*/ 	.short	0x0010
        /*00c4*/ 	.byte	0x00, 0xf4, 0x21, 0x00


	//----- nvinfo : EIATTR_KPARAM_INFO
	.align		4
.L_40:
        /*00c8*/ 	.byte	0x04, 0x17
        /*00ca*/ 	.short	(.L_42 - .L_41)
.L_41:
        /*00cc*/ 	.word	0x00000000
        /*00d0*/ 	.short	0x0001
        /*00d2*/ 	.short	0x0008
        /*00d4*/ 	.byte	0x00, 0xf4, 0x21, 0x00


	//----- nvinfo : EIATTR_KPARAM_INFO
	.align		4
.L_42:
        /*00d8*/ 	.byte	0x04, 0x17
        /*00da*/ 	.short	(.L_44 - .L_43)
.L_43:
        /*00dc*/ 	.word	0x00000000
        /*00e0*/ 	.short	0x0000
        /*00e2*/ 	.short	0x0000
        /*00e4*/ 	.byte	0x00, 0xf4, 0x21, 0x00


	//----- nvinfo : EIATTR_AT_ENTRY_FRAGMENTS
	.align		4
.L_44:
        /*00e8*/ 	.byte	0x04, 0x4f
        /*00ea*/ 	.short	(.L_46 - .L_45)


	//   ....[0]....
.L_45:
        /*00ec*/ 	.word	0x00000004


	//----- nvinfo : EIATTR_RESERVED_SMEM_USED
	.align		4
.L_46:
        /*00f0*/ 	.byte	0x01, 0x41
	.zero		2


	//----- nvinfo : EIATTR_SPARSE_MMA_MASK
	.align		4
        /*00f4*/ 	.byte	0x03, 0x50
        /*00f6*/ 	.short	0x0000


	//----- nvinfo : EIATTR_TCGEN05_1CTA_USED
	.align		4
        /*00f8*/ 	.byte	0x01, 0x51
	.zero		2


	//----- nvinfo : EIATTR_MAXREG_COUNT
	.align		4
        /*00fc*/ 	.byte	0x03, 0x1b
        /*00fe*/ 	.short	0x00ff


	//----- nvinfo : EIATTR_NUM_BARRIERS
	.align		4
        /*0100*/ 	.byte	0x02, 0x4c
        /*0102*/ 	.byte	0x01
	.zero		1


	//----- nvinfo : EIATTR_INT_WARP_WIDE_INSTR_OFFSETS
	.align		4
        /*0104*/ 	.byte	0x04, 0x31
        /*0106*/ 	.short	(.L_48 - .L_47)


	//   ....[0]....
.L_47:
        /*0108*/ 	.word	0x00001fd0


	//   ....[1]....
        /*010c*/ 	.word	0x00002000


	//   ....[2]....
        /*0110*/ 	.word	0x00002100


	//   ....[3]....
        /*0114*/ 	.word	0x00007d40


	//   ....[4]....
        /*0118*/ 	.word	0x00007d90


	//----- nvinfo : EIATTR_COOP_GROUP_MASK_REGIDS
	.align		4
.L_48:
        /*011c*/ 	.byte	0x04, 0x29
        /*011e*/ 	.short	(.L_50 - .L_49)


	//   ....[0]....
.L_49:
        /*0120*/ 	.word	0xffffffff


	//   ....[1]....
        /*0124*/ 	.word	0xffffffff


	//   ....[2]....
        /*0128*/ 	.word	0xffffffff


	//   ....[3]....
        /*012c*/ 	.word	0xffffffff


	//----- nvinfo : EIATTR_COOP_GROUP_INSTR_OFFSETS
	.align		4
.L_50:
        /*0130*/ 	.byte	0x04, 0x28
        /*0132*/ 	.short	(.L_52 - .L_51)


	//   ....[0]....
.L_51:
        /*0134*/ 	.word	0x00000060


	//   ....[1]....
        /*0138*/ 	.word	0x00000320


	//   ....[2]....
        /*013c*/ 	.word	0x00007bd0


	//   ....[3]....
        /*0140*/ 	.word	0x00007e40


	//----- nvinfo : EIATTR_VRC_CTA_INIT_COUNT
	.align		4
.L_52:
        /*0144*/ 	.byte	0x02, 0x4a
        /*0146*/ 	.byte	0x80
	.zero		1


	//----- nvinfo : EIATTR_MBARRIER_INSTR_OFFSETS
	.align		4
        /*0148*/ 	.byte	0x04, 0x39
        /*014a*/ 	.short	(.L_54 - .L_53)


	//   ....[0]....
.L_53:
        /*014c*/ 	.word	0x00002160
        /*0150*/ 	.word	0x000000ff
        /*0154*/ 	.word	0x00000000
        /*0158*/ 	.short	0x0100
        /*015a*/ 	.byte	0x0a
	.zero		1


	//   ....[1]....
        /*015c*/ 	.word	0x00002180
        /*0160*/ 	.word	0x000000ff
        /*0164*/ 	.word	0x00014008
        /*0168*/ 	.short	0x0100
        /*016a*/ 	.byte	0x09
	.zero		1


	//   ....[2]....
        /*016c*/ 	.word	0x00004a70
        /*0170*/ 	.word	0x000000ff
        /*0174*/ 	.word	0x00000000
        /*0178*/ 	.short	0x010a
        /*017a*/ 	.byte	0x0a
	.zero		1


	//   ....[3]....
        /*017c*/ 	.word	0x00005b70
        /*0180*/ 	.word	0x000000ff
        /*0184*/ 	.word	0x00000000
        /*0188*/ 	.short	0x010a
        /*018a*/ 	.byte	0x0a
	.zero		1


	//   ....[4]....
        /*018c*/ 	.word	0x00005ca0
        /*0190*/ 	.word	0x000000ff
        /*0194*/ 	.word	0x00014000
        /*0198*/ 	.short	0x0108
        /*019a*/ 	.byte	0x09
	.zero		1


	//   ....[5]....
        /*019c*/ 	.word	0x00005d40
        /*01a0*/ 	.word	0x000000ff
        /*01a4*/ 	.word	0x00014008
        /*01a8*/ 	.short	0x0108
        /*01aa*/ 	.byte	0x09
	.zero		1


	//   ....[6]....
        /*01ac*/ 	.word	0x00007e60
        /*01b0*/ 	.word	0x000000ff
        /*01b4*/ 	.word	0x00000000
        /*01b8*/ 	.short	0x010a
        /*01ba*/ 	.byte	0x0a
	.zero		1


	//   ....[7]....
        /*01bc*/ 	.word	0x00007e90
        /*01c0*/ 	.word	0x000000ff
        /*01c4*/ 	.word	0x00000000
        /*01c8*/ 	.short	0x010a
        /*01ca*/ 	.byte	0x0a
	.zero		1


	//----- nvinfo : EIATTR_NUM_MBARRIERS
	.align		4
.L_54:
        /*01cc*/ 	.byte	0x03, 0x38
        /*01ce*/ 	.short	0x0002


	//----- nvinfo : EIATTR_EXIT_INSTR_OFFSETS
	.align		4
        /*01d0*/ 	.byte	0x04, 0x1c
        /*01d2*/ 	.short	(.L_56 - .L_55)


	//   ....[0]....
.L_55:
        /*01d4*/ 	.word	0x00007e50


	//----- nvinfo : EIATTR_REQNTID
	.align		4
.L_56:
        /*01d8*/ 	.byte	0x04, 0x10
        /*01da*/ 	.short	(.L_58 - .L_57)
.L_57:
        /*01dc*/ 	.word	0x00000100
        /*01e0*/ 	.word	0x00000001
        /*01e4*/ 	.word	0x00000001


	//----- nvinfo : EIATTR_CRS_STACK_SIZE
	.align		4
.L_58:
        /*01e8*/ 	.byte	0x04, 0x1e
        /*01ea*/ 	.short	(.L_60 - .L_59)
.L_59:
        /*01ec*/ 	.word	0x00000000


	//----- nvinfo : EIATTR_CBANK_PARAM_SIZE
	.align		4
.L_60:
        /*01f0*/ 	.byte	0x03, 0x19
        /*01f2*/ 	.short	0x0050


	//----- nvinfo : EIATTR_PARAM_CBANK
	.align		4
        /*01f4*/ 	.byte	0x04, 0x0a
        /*01f6*/ 	.short	(.L_62 - .L_61)
	.align		4
.L_61:
        /*01f8*/ 	.word	index@(.nv.constant0.matmul_kernel)
        /*01fc*/ 	.short	0x0380
        /*01fe*/ 	.short	0x0050


	//----- nvinfo : EIATTR_SW_WAR
	.align		4
.L_62:
        /*0200*/ 	.byte	0x04, 0x36
        /*0202*/ 	.short	(.L_64 - .L_63)
.L_63:
        /*0204*/ 	.word	0x00000008
.L_64:


//--------------------- .nv.compat                --------------------------
	.section	.nv.compat,"",@"SHT_CUDA_COMPAT_INFO"
	.align	4
        /*0000*/ 	.byte	0x02, 0x02, 0x02, 0x00, 0x02, 0x05, 0x05, 0x00, 0x02, 0x03, 0x00, 0x00, 0x02, 0x06, 0x01, 0x00


//--------------------- .nv.callgraph             --------------------------
	.section	.nv.callgraph,"",@"SHT_CUDA_CALLGRAPH"
	.align	4
	.sectionentsize	8
	.align		4
        /*0000*/ 	.word	0x00000000
	.align		4
        /*0004*/ 	.word	0xffffffff
	.align		4
        /*0008*/ 	.word	0x00000000
	.align		4
        /*000c*/ 	.word	0xfffffffe
	.align		4
        /*0010*/ 	.word	0x00000000
	.align		4
        /*0014*/ 	.word	0xfffffffd
	.align		4
        /*0018*/ 	.word	0x00000000
	.align		4
        /*001c*/ 	.word	0xfffffffc


//--------------------- .text.matmul_kernel       --------------------------
	.section	.text.matmul_kernel,"ax",@progbits
	.align	128
        .global         matmul_kernel
        .type           matmul_kernel,@function
        .size           matmul_kernel,(.L_x_34 - matmul_kernel)
        .other          matmul_kernel,@"STO_CUDA_ENTRY STV_DEFAULT"
matmul_kernel:
.text.matmul_kernel:
[----:B------:R-:W1:Y:S01]  /*0000*/  LDC R1, c[0x0][0x37c] ;  /* 0x0000df00ff017b82 */ /* 0x000e620000000800 */
[----:B------:R-:W2:Y:S02]  /*0010*/  S2R R94, SR_TID.X ;  /* 0x00000000005e7919 */ /* 0x000ea40000002100 */
[----:B--2---:R-:W-:-:S04]  /*0020*/  ISETP.GE.U32.AND P0, PT, R94, 0x20, PT ;  /* 0x000000205e00780c */ /* 0x004fc80003f06070 */
[----:B------:R-:W-:-:S09]  /*0030*/  P2R R0, PR, RZ, 0x1 ;  /* 0x00000001ff007803 */ /* 0x000fd20000000000 */
[----:B------:R-:W-:Y:S05]  /*0040*/  @P0 BRA `(.L_x_0) ;  /* 0x0000000000b80947 */ /* 0x000fea0003800000 */
[----:B------:R-:W2:Y:S01]  /*0050*/  S2UR UR6, SR_CgaCtaId ;  /* 0x00000000000679c3 */ /* 0x000ea20000008800 */
[----:B------:R-:W-:Y:S01]  /*0060*/  NOP ;  /* 0x0000000000007918 */ /* 0x000fe20000000000 */
[----:B------:R-:W-:Y:S02]  /*0070*/  UMOV UR4, 0x40 ;  /* 0x0000004000047882 */ /* 0x000fe40000000000 */
[----:B--2---:R-:W-:-:S09]  /*0080*/  ULEA UR4, UR6, UR4, 0x18 ;  /* 0x0000000406047291 */ /* 0x004fd2000f8ec0ff */
[----:B------:R-:W2:Y:S01]  /*0090*/  LDS.U8 R0, [UR4] ;  /* 0x00000004ff007984 */ /* 0x000ea20008000000 */
[----:B------:R-:W-:Y:S02]  /*00a0*/  UMOV UR4, 0x400 ;  /* 0x0000040000047882 */ /* 0x000fe40000000000 */
[----:B------:R-:W-:Y:S01]  /*00b0*/  ULEA UR4, UR6, UR4, 0x18 ;  /* 0x0000000406047291 */ /* 0x000fe2000f8ec0ff */
[----:B--2---:R-:W-:-:S13]  /*00c0*/  ISETP.NE.AND P0, PT, R0, RZ, PT ;  /* 0x000000ff0000720c */ /* 0x004fda0003f05270 */
[----:B------:R-:W-:Y:S05]  /*00d0*/  @P0 BRA `(.L_x_1) ;  /* 0x00000000007c0947 */ /* 0x000fea0003800000 */
[----:B------:R-:W-:-:S13]  /*00e0*/  ELECT P0, URZ, PT ;  /* 0x0000000000ff782f */ /* 0x000fda0003800000 */
[----:B------:R-:W-:Y:S05]  /*00f0*/  @!P0 BRA `(.L_x_2) ;  /* 0x0000000000848947 */ /* 0x000fea0003800000 */
[----:B------:R-:W-:Y:S01]  /*0100*/  UMOV UR5, 0x8 ;  /* 0x0000000800057882 */ /* 0x000fe20000000000 */
[----:B------:R-:W-:Y:S02]  /*0110*/  IMAD.MOV.U32 R4, RZ, RZ, 0x1 ;  /* 0x00000001ff047424 */ /* 0x000fe400078e00ff */
[----:B------:R-:W-:Y:S02]  /*0120*/  IMAD.MOV.U32 R5, RZ, RZ, 0xff ;  /* 0x000000ffff057424 */ /* 0x000fe400078e00ff */
[----:B------:R-:W-:Y:S04]  /*0130*/  DEPBAR.LE SB2, 0x36 ;  /* 0x0000ad800000791a */ /* 0x000fe80000000000 */
[----:B------:R-:W2:Y:S02]  /*0140*/  UTCATOMSWS.FIND_AND_SET.ALIGN UP0, UR5, UR5 ;  /* 0x00000005000575e3 */ /* 0x000ea40008000800 */
[----:B--2---:R-:W-:-:S04]  /*0150*/  PLOP3.LUT P0, PT, PT, PT, UP0, 0x80, 0x8 ;  /* 0x000000000008781c */ /* 0x004fc80003f0f008 */
[----:B------:R-:W-:-:S04]  /*0160*/  SEL R0, RZ, 0xffffffff, !P0 ;  /* 0xffffffffff007807 */ /* 0x000fc80004000000 */
[----:B------:R-:W-:Y:S01]  /*0170*/  ISETP.NE.AND P0, PT, R0, RZ, PT ;  /* 0x000000ff0000720c */ /* 0x000fe20003f05270 */
[----:B------:R-:W-:-:S12]  /*0180*/  IMAD.U32 R0, RZ, RZ, UR5 ;  /* 0x00000005ff007e24 */ /* 0x000fd8000f8e00ff */
[----:B------:R-:W-:Y:S05]  /*0190*/  @P0 BRA `(.L_x_3) ;  /* 0x0000000000240947 */ /* 0x000fea0003800000 */
.L_x_4:
[----:B------:R-:W-:Y:S05]  /*01a0*/  NANOSLEEP 0x64 ;  /* 0x000000640000795d */ /* 0x000fea0003800000 */
[----:B------:R-:W-:-:S05]  /*01b0*/  UMOV UR5, 0x8 ;  /* 0x0000000800057882 */ /* 0x000fca0000000000 */
[----:B------:R-:W-:Y:S04]  /*01c0*/  DEPBAR.LE SB2, 0x36 ;  /* 0x0000ad800000791a */ /* 0x000fe80000000000 */
[----:B------:R-:W2:Y:S02]  /*01d0*/  UTCATOMSWS.FIND_AND_SET.ALIGN UP0, UR5, UR5 ;  /* 0x00000005000575e3 */ /* 0x000ea40008000800 */
[----:B--2---:R-:W-:-:S04]  /*01e0*/  PLOP3.LUT P0, PT, PT, PT, UP0, 0x80, 0x8 ;  /* 0x000000000008781c */ /* 0x004fc80003f0f008 */
[----:B------:R-:W-:-:S04]  /*01f0*/  SEL R0, RZ, 0xffffffff, !P0 ;  /* 0xffffffffff007807 */ /* 0x000fc80004000000 */
[----:B------:R-:W-:Y:S01]  /*0200*/  ISETP.NE.AND P0, PT, R0, RZ, PT ;  /* 0x000000ff0000720c */ /* 0x000fe20003f05270 */
[----:B------:R-:W-:-:S12]  /*0210*/  IMAD.U32 R0, RZ, RZ, UR5 ;  /* 0x00000005ff007e24 */ /* 0x000fd8000f8e00ff */
[----:B------:R-:W-:Y:S05]  /*0220*/  @!P0 BRA `(.L_x_4) ;  /* 0xfffffffc00dc8947 */ /* 0x000fea000383ffff */
.L_x_3:
[C---:B------:R-:W-:Y:S01]  /*0230*/  VIADD R3, R0.reuse, 0x10 ;  /* 0x0000001000037836 */ /* 0x040fe20000000000 */
[----:B------:R-:W-:Y:S01]  /*0240*/  UMOV UR5, 0x50 ;  /* 0x0000005000057882 */ /* 0x000fe20000000000 */
[----:B------:R-:W-:Y:S01]  /*0250*/  SHF.L.U32 R2, R5, R0, RZ ;  /* 0x0000000005027219 */ /* 0x000fe200000006ff */
[----:B------:R-:W-:Y:S01]  /*0260*/  ULEA UR5, UR6, UR5, 0x18 ;  /* 0x0000000506057291 */ /* 0x000fe2000f8ec0ff */
[----:B------:R-:W-:Y:S01]  /*0270*/  IMAD.SHL.U32 R0, R0, 0x20, RZ ;  /* 0x0000002000007824 */ /* 0x000fe200078e00ff */
[----:B------:R-:W-:-:S04]  /*0280*/  SHF.L.U32 R3, R4, R3, RZ ;  /* 0x0000000304037219 */ /* 0x000fc800000006ff */
[----:B------:R-:W-:-:S05]  /*0290*/  LOP3.LUT R2, R3, R2, RZ, 0xfc, !PT ;  /* 0x0000000203027212 */ /* 0x000fca00078efcff */
[----:B------:R2:W-:Y:S04]  /*02a0*/  ATOMS.OR RZ, [UR5], R2 ;  /* 0x00000002ffff798c */ /* 0x0005e8000b000005 */
[----:B------:R2:W-:Y:S01]  /*02b0*/  STS [UR4], R0 ;  /* 0x00000000ff007988 */ /* 0x0005e20008000804 */
[----:B------:R-:W-:Y:S05]  /*02c0*/  BRA `(.L_x_2) ;  /* 0x0000000000107947 */ /* 0x000fea0003800000 */
.L_x_1:
[----:B------:R-:W-:Y:S01]  /*02d0*/  IMAD.MOV.U32 R0, RZ, RZ, -0x1 ;  /* 0xffffffffff007424 */ /* 0x000fe200078e00ff */
[----:B------:R-:W-:-:S04]  /*02e0*/  MOV R2, 0x310 ;  /* 0x0000031000027802 */ /* 0x000fc80000000f00 */
[----:B------:R2:W-:Y:S03]  /*02f0*/  STS [UR4], R0 ;  /* 0x00000000ff007988 */ /* 0x0005e60008000804 */
[----:B-12---:R-:W-:Y:S05]  /*0300*/  CALL.REL.NOINC `($__internal_1_$__cuda_sm10x_tcgen05_guardrail_trap_phase_invalid_during_alloc) ;  /* 0x0000007800f87944 */ /* 0x006fea0003c00000 */
.L_x_2:
[----:B------:R-:W-:Y:S05]  /*0310*/  WARPSYNC.ALL ;  /* 0x0000000000007948 */ /* 0x000fea0003800000 */
[----:B------:R-:W-:Y:S01]  /*0320*/  NOP ;  /* 0x0000000000007918 */ /* 0x000fe20000000000 */
.L_x_0:
[----:B------:R-:W3:Y:S01]  /*0330*/  LDC.64 R22, c[0x0][0x398] ;  /* 0x0000e600ff167b82 */ /* 0x000ee20000000a00 */
[----:B------:R-:W4:Y:S01]  /*0340*/  S2R R5, SR_CTAID.X ;  /* 0x0000000000057919 */ /* 0x000f220000002500 */
[----:B------:R-:W-:Y:S01]  /*0350*/  LOP3.LUT R70, R94, 0x7f, RZ, 0xc0, !PT ;  /* 0x0000007f5e467812 */ /* 0x000fe200078ec0ff */
[----:B------:R-:W-:Y:S01]  /*0360*/  UMOV UR9, 0x400 ;  /* 0x0000040000097882 */ /* 0x000fe20000000000 */
[--C-:B------:R-:W-:Y:S01]  /*0370*/  SHF.R.U32.HI R12, RZ, 0x5, R94.reuse ;  /* 0x00000005ff0c7819 */ /* 0x100fe2000001165e */
[----:B------:R-:W5:Y:S01]  /*0380*/  LDCU UR4, c[0x0][0x3a4] ;  /* 0x00007480ff0477ac */ /* 0x000f620008000800 */
[----:B------:R-:W-:Y:S02]  /*0390*/  SHF.R.U32.HI R69, RZ, 0x7, R94 ;  /* 0x00000007ff457819 */ /* 0x000fe4000001165e */
[----:B------:R-:W2:Y:S01]  /*03a0*/  S2UR UR7, SR_CgaCtaId ;  /* 0x00000000000779c3 */ /* 0x000ea20000008800 */
[----:B------:R-:W-:Y:S01]  /*03b0*/  R2UR UR11, R12 ;  /* 0x000000000c0b72ca */ /* 0x000fe200000e0000 */
[----:B------:R-:W1:Y:S01]  /*03c0*/  LDCU.128 UR12, c[0x0][0x380] ;  /* 0x00007000ff0c77ac */ /* 0x000e620008000c00 */
[----:B------:R-:W-:-:S02]  /*03d0*/  SGXT.U32 R69, R69, 0x1 ;  /* 0x000000014545781a */ /* 0x000fc40000000000 */
[----:B------:R-:W-:Y:S01]  /*03e0*/  ISETP.GE.U32.AND P6, PT, R94, 0x20, PT ;  /* 0x000000205e00780c */ /* 0x000fe20003fc6070 */
[----:B------:R-:W1:Y:S02]  /*03f0*/  LDCU UR6, c[0x0][0x3b0] ;  /* 0x00007600ff0677ac */ /* 0x000e640008000800 */
[----:B------:R-:W1:Y:S01]  /*0400*/  LDC R48, c[0x0][0x3a0] ;  /* 0x0000e800ff307b82 */ /* 0x000e620000000800 */
[----:B------:R-:W1:Y:S05]  /*0410*/  LDCU.64 UR18, c[0x0][0x358] ;  /* 0x00006b00ff1277ac */ /* 0x000e6a0008000a00 */
[----:B------:R-:W-:Y:S01]  /*0420*/  ULOP3.LUT UR5, UR11, 0x4, URZ, 0xc0, !UPT ;  /* 0x000000040b057892 */ /* 0x000fe2000f8ec0ff */
[----:B--23--:R-:W-:Y:S01]  /*0430*/  VIADD R0, R23, 0x7f ;  /* 0x0000007f17007836 */ /* 0x00cfe20000000000 */
[----:B------:R-:W-:Y:S01]  /*0440*/  IABS R20, R23 ;  /* 0x0000001700147213 */ /* 0x000fe20000000000 */
[----:B------:R-:W-:-:S03]  /*0450*/  UMOV UR8, 0x1 ;  /* 0x0000000100087882 */ /* 0x000fc60000000000 */
[----:B------:R-:W-:Y:S01]  /*0460*/  SHF.R.S32.HI R3, RZ, 0x1f, R0 ;  /* 0x0000001fff037819 */ /* 0x000fe20000011400 */
[----:B------:R-:W-:-:S03]  /*0470*/  ULEA UR9, UR7, UR9, 0x18 ;  /* 0x0000000907097291 */ /* 0x000fc6000f8ec0ff */
[----:B------:R-:W-:Y:S02]  /*0480*/  LEA.HI R3, R3, R0, RZ, 0x7 ;  /* 0x0000000003037211 */ /* 0x000fe400078f38ff */
[----:B----4-:R-:W-:Y:S02]  /*0490*/  IABS R8, R5 ;  /* 0x0000000500087213 */ /* 0x010fe40000000000 */
[----:B------:R-:W-:Y:S01]  /*04a0*/  SHF.R.S32.HI R3, RZ, 0x7, R3 ;  /* 0x00000007ff037819 */ /* 0x000fe20000011403 */
[----:B-1----:R-:W-:-:S04]  /*04b0*/  VIADD R50, R48, 0x1f ;  /* 0x0000001f30327836 */ /* 0x002fc80000000000 */
[----:B------:R-:W-:-:S05]  /*04c0*/  IMAD.SHL.U32 R4, R3, 0x8, RZ ;  /* 0x0000000803047824 */ /* 0x000fca00078e00ff */
[-C--:B------:R-:W-:Y:S02]  /*04d0*/  IABS R7, R4.reuse ;  /* 0x0000000400077213 */ /* 0x080fe40000000000 */
[----:B------:R-:W-:Y:S02]  /*04e0*/  IABS R10, R4 ;  /* 0x00000004000a7213 */ /* 0x000fe40000000000 */
[----:B------:R-:W1:Y:S08]  /*04f0*/  I2F.RP R0, R7 ;  /* 0x0000000700007306 */ /* 0x000e700000209400 */
[----:B-1----:R-:W1:Y:S02]  /*0500*/  MUFU.RCP R0, R0 ;  /* 0x0000000000007308 */ /* 0x002e640000001000 */
[----:B-1----:R-:W-:-:S02]  /*0510*/  VIADD R2, R0, 0xffffffe ;  /* 0x0ffffffe00027836 */ /* 0x002fc40000000000 */
[----:B------:R-:W-:-:S04]  /*0520*/  IMAD.MOV R0, RZ, RZ, -R10 ;  /* 0x000000ffff007224 */ /* 0x000fc800078e0a0a */
[----:B------:R1:W2:Y:S02]  /*0530*/  F2I.FTZ.U32.TRUNC.NTZ R3, R2 ;  /* 0x0000000200037305 */ /* 0x0002a4000021f000 */
[----:B-1----:R-:W-:Y:S02]  /*0540*/  IMAD.MOV.U32 R2, RZ, RZ, RZ ;  /* 0x000000ffff027224 */ /* 0x002fe400078e00ff */
[----:B--2---:R-:W-:-:S04]  /*0550*/  IMAD.MOV R6, RZ, RZ, -R3 ;  /* 0x000000ffff067224 */ /* 0x004fc800078e0a03 */
[----:B------:R-:W-:Y:S02]  /*0560*/  IMAD R9, R6, R7, RZ ;  /* 0x0000000706097224 */ /* 0x000fe400078e02ff */
[----:B------:R-:W-:Y:S02]  /*0570*/  IMAD.MOV.U32 R6, RZ, RZ, R8 ;  /* 0x000000ffff067224 */ /* 0x000fe400078e0008 */
[----:B------:R-:W-:-:S06]  /*0580*/  IMAD.HI.U32 R3, R3, R9, R2 ;  /* 0x0000000903037227 */ /* 0x000fcc00078e0002 */
[----:B------:R-:W-:-:S04]  /*0590*/  IMAD.HI.U32 R3, R3, R6, RZ ;  /* 0x0000000603037227 */ /* 0x000fc800078e00ff */
[----:B------:R-:W-:Y:S01]  /*05a0*/  IMAD R0, R3, R0, R6 ;  /* 0x0000000003007224 */ /* 0x000fe200078e0206 */
[----:B------:R-:W-:Y:S04]  /*05b0*/  BAR.SYNC.DEFER_BLOCKING 0x0 ;  /* 0x0000000000007b1d */ /* 0x000fe80000010000 */
[----:B------:R-:W-:-:S13]  /*05c0*/  ISETP.GT.U32.AND P1, PT, R7, R0, PT ;  /* 0x000000000700720c */ /* 0x000fda0003f24070 */
[----:B------:R-:W-:Y:S02]  /*05d0*/  @!P1 IMAD.IADD R0, R0, 0x1, -R7 ;  /* 0x0000000100009824 */ /* 0x000fe400078e0a07 */
[----:B------:R-:W-:Y:S01]  /*05e0*/  @!P1 VIADD R3, R3, 0x1 ;  /* 0x0000000103039836 */ /* 0x000fe20000000000 */
[----:B------:R-:W-:Y:S02]  /*05f0*/  ISETP.NE.AND P1, PT, R4, RZ, PT ;  /* 0x000000ff0400720c */ /* 0x000fe40003f25270 */
[----:B------:R-:W-:Y:S02]  /*0600*/  ISETP.GE.U32.AND P0, PT, R0, R7, PT ;  /* 0x000000070000720c */ /* 0x000fe40003f06070 */
[----:B------:R-:W-:-:S04]  /*0610*/  LOP3.LUT R0, R5, R4, RZ, 0x3c, !PT ;  /* 0x0000000405007212 */ /* 0x000fc800078e3cff */
[----:B------:R-:W-:Y:S01]  /*0620*/  ISETP.GE.AND P2, PT, R0, RZ, PT ;  /* 0x000000ff0000720c */ /* 0x000fe20003f46270 */
[----:B------:R-:W-:-:S06]  /*0630*/  VIADD R0, R22, 0x7f ;  /* 0x0000007f16007836 */ /* 0x000fcc0000000000 */
[----:B------:R-:W-:-:S04]  /*0640*/  @P0 VIADD R3, R3, 0x1 ;  /* 0x0000000103030836 */ /* 0x000fc80000000000 */
[----:B------:R-:W-:Y:S01]  /*0650*/  IMAD.MOV.U32 R2, RZ, RZ, R3 ;  /* 0x000000ffff027224 */ /* 0x000fe200078e0003 */
[----:B------:R-:W-:-:S03]  /*0660*/  SHF.R.S32.HI R3, RZ, 0x1f, R0 ;  /* 0x0000001fff037819 */ /* 0x000fc60000011400 */
[----:B------:R-:W-:Y:S01]  /*0670*/  @!P2 IMAD.MOV R2, RZ, RZ, -R2 ;  /* 0x000000ffff02a224 */ /* 0x000fe200078e0a02 */
[----:B------:R-:W-:Y:S02]  /*0680*/  @!P1 LOP3.LUT R2, RZ, R4, RZ, 0x33, !PT ;  /* 0x00000004ff029212 */ /* 0x000fe400078e33ff */
[----:B------:R-:W-:-:S03]  /*0690*/  LEA.HI R3, R3, R0, RZ, 0x7 ;  /* 0x0000000003037211 */ /* 0x000fc600078f38ff */
[----:B------:R-:W-:Y:S02]  /*06a0*/  IMAD.SHL.U32 R8, R2, 0x8, RZ ;  /* 0x0000000802087824 */ /* 0x000fe400078e00ff */
[----:B------:R-:W-:-:S03]  /*06b0*/  IMAD.MOV R2, RZ, RZ, -R2 ;  /* 0x000000ffff027224 */ /* 0x000fc600078e0a02 */
[----:B------:R-:W-:Y:S01]  /*06c0*/  LEA.HI.SX32 R3, R3, -R8, 0x19 ;  /* 0x8000000803037211 */ /* 0x000fe200078fcaff */
[----:B------:R-:W-:-:S03]  /*06d0*/  IMAD R10, R4, R2, R5 ;  /* 0x00000002040a7224 */ /* 0x000fc600078e0205 */
[----:B------:R-:W-:Y:S02]  /*06e0*/  VIMNMX R11, PT, PT, R3, 0x8, PT ;  /* 0x00000008030b7848 */ /* 0x000fe40003fe0100 */
[----:B------:R-:W-:Y:S02]  /*06f0*/  IABS R9, R10 ;  /* 0x0000000a00097213 */ /* 0x000fe40000000000 */
[-C--:B------:R-:W-:Y:S02]  /*0700*/  IABS R7, R11.reuse ;  /* 0x0000000b00077213 */ /* 0x080fe40000000000 */
[----:B------:R-:W-:Y:S02]  /*0710*/  IABS R4, R11 ;  /* 0x0000000b00047213 */ /* 0x000fe40000000000 */
[----:B------:R-:W1:Y:S08]  /*0720*/  I2F.RP R0, R7 ;  /* 0x0000000700007306 */ /* 0x000e700000209400 */
[----:B-1----:R-:W1:Y:S02]  /*0730*/  MUFU.RCP R0, R0 ;  /* 0x0000000000007308 */ /* 0x002e640000001000 */
[----:B-1----:R-:W-:-:S02]  /*0740*/  VIADD R3, R0, 0xffffffe ;  /* 0x0ffffffe00037836 */ /* 0x002fc40000000000 */
[----:B------:R-:W-:-:S04]  /*0750*/  IMAD.MOV R0, RZ, RZ, -R4 ;  /* 0x000000ffff007224 */ /* 0x000fc800078e0a04 */
[----:B------:R-:W1:Y:S02]  /*0760*/  F2I.FTZ.U32.TRUNC.NTZ R3, R3 ;  /* 0x0000000300037305 */ /* 0x000e64000021f000 */
[----:B-1----:R-:W-:-:S04]  /*0770*/  IMAD.MOV R6, RZ, RZ, -R3 ;  /* 0x000000ffff067224 */ /* 0x002fc800078e0a03 */
[----:B------:R-:W-:Y:S02]  /*0780*/  IMAD.MOV.U32 R2, RZ, RZ, R6 ;  /* 0x000000ffff027224 */ /* 0x000fe400078e0006 */
[----:B------:R-:W1:Y:S02]  /*0790*/  I2F.RP R6, R20 ;  /* 0x0000001400067306 */ /* 0x000e640000209400 */
[----:B------:R-:W-:Y:S02]  /*07a0*/  IMAD R5, R2, R7, RZ ;  /* 0x0000000702057224 */ /* 0x000fe400078e02ff */
[----:B------:R-:W-:-:S04]  /*07b0*/  IMAD.MOV.U32 R2, RZ, RZ, RZ ;  /* 0x000000ffff027224 */ /* 0x000fc800078e00ff */
[----:B------:R-:W-:Y:S01]  /*07c0*/  IMAD.HI.U32 R2, R3, R5, R2 ;  /* 0x0000000503027227 */ /* 0x000fe200078e0002 */
[----:B------:R-:W-:-:S05]  /*07d0*/  IABS R3, R22 ;  /* 0x0000001600037213 */ /* 0x000fca0000000000 */
[----:B------:R-:W-:Y:S01]  /*07e0*/  IMAD.HI.U32 R2, R2, R9, RZ ;  /* 0x0000000902027227 */ /* 0x000fe200078e00ff */
[----:B-1----:R-:W1:Y:S03]  /*07f0*/  MUFU.RCP R6, R6 ;  /* 0x0000000600067308 */ /* 0x002e660000001000 */
[----:B------:R-:W-:Y:S02]  /*0800*/  IMAD R0, R2, R0, R9 ;  /* 0x0000000002007224 */ /* 0x000fe400078e0209 */
[----:B------:R-:W-:-:S03]  /*0810*/  IMAD.MOV.U32 R9, RZ, RZ, R3 ;  /* 0x000000ffff097224 */ /* 0x000fc600078e0003 */
[----:B------:R-:W-:Y:S01]  /*0820*/  ISETP.GT.U32.AND P1, PT, R7, R0, PT ;  /* 0x000000000700720c */ /* 0x000fe20003f24070 */
[----:B------:R-:W2:Y:S01]  /*0830*/  I2F.RP R3, R9 ;  /* 0x0000000900037306 */ /* 0x000ea20000209400 */
[----:B-1----:R-:W-:-:S11]  /*0840*/  VIADD R6, R6, 0xffffffe ;  /* 0x0ffffffe06067836 */ /* 0x002fd60000000000 */
[----:B------:R-:W-:Y:S02]  /*0850*/  @!P1 IMAD.IADD R0, R0, 0x1, -R7 ;  /* 0x0000000100009824 */ /* 0x000fe400078e0a07 */
[----:B------:R-:W-:Y:S01]  /*0860*/  @!P1 VIADD R2, R2, 0x1 ;  /* 0x0000000102029836 */ /* 0x000fe20000000000 */
[----:B--2---:R-:W1:Y:S01]  /*0870*/  MUFU.RCP R3, R3 ;  /* 0x0000000300037308 */ /* 0x004e620000001000 */
[----:B------:R-:W-:Y:S02]  /*0880*/  ISETP.NE.AND P1, PT, R11, RZ, PT ;  /* 0x000000ff0b00720c */ /* 0x000fe40003f25270 */
[----:B------:R-:W-:Y:S02]  /*0890*/  ISETP.GE.U32.AND P0, PT, R0, R7, PT ;  /* 0x000000070000720c */ /* 0x000fe40003f06070 */
[----:B------:R-:W-:-:S04]  /*08a0*/  LOP3.LUT R0, R10, R11, RZ, 0x3c, !PT ;  /* 0x0000000b0a007212 */ /* 0x000fc800078e3cff */
[----:B------:R-:W-:-:S07]  /*08b0*/  ISETP.GE.AND P2, PT, R0, RZ, PT ;  /* 0x000000ff0000720c */ /* 0x000fce0003f46270 */
[----:B------:R-:W-:Y:S02]  /*08c0*/  @P0 VIADD R2, R2, 0x1 ;  /* 0x0000000102020836 */ /* 0x000fe40000000000 */
[----:B-1----:R-:W-:Y:S02]  /*08d0*/  VIADD R4, R3, 0xffffffe ;  /* 0x0ffffffe03047836 */ /* 0x002fe40000000000 */
[----:B------:R-:W-:Y:S02]  /*08e0*/  IMAD.MOV.U32 R68, RZ, RZ, R2 ;  /* 0x000000ffff447224 */ /* 0x000fe400078e0002 */
[----:B------:R-:W1:Y:S02]  /*08f0*/  F2I.FTZ.U32.TRUNC.NTZ R3, R4 ;  /* 0x0000000400037305 */ /* 0x000e64000021f000 */
[----:B------:R-:W-:Y:S01]  /*0900*/  @!P2 IMAD.MOV R68, RZ, RZ, -R68 ;  /* 0x000000ffff44a224 */ /* 0x000fe200078e0a44 */
[----:B------:R-:W-:-:S05]  /*0910*/  @!P1 LOP3.LUT R68, RZ, R11, RZ, 0x33, !PT ;  /* 0x0000000bff449212 */ /* 0x000fca00078e33ff */
[----:B------:R-:W-:Y:S02]  /*0920*/  IMAD.MOV R0, RZ, RZ, -R68 ;  /* 0x000000ffff007224 */ /* 0x000fe400078e0a44 */
[----:B------:R-:W-:Y:S02]  /*0930*/  IMAD.SHL.U32 R68, R68, 0x80, RZ ;  /* 0x0000008044447824 */ /* 0x000fe400078e00ff */
[----:B------:R-:W-:Y:S02]  /*0940*/  IMAD R0, R11, R0, R10 ;  /* 0x000000000b007224 */ /* 0x000fe400078e020a */
[----:B-1----:R-:W-:Y:S02]  /*0950*/  IMAD.MOV R2, RZ, RZ, -R3 ;  /* 0x000000ffff027224 */ /* 0x002fe400078e0a03 */
[----:B------:R-:W-:Y:S02]  /*0960*/  IMAD.IADD R5, R8, 0x1, R0 ;  /* 0x0000000108057824 */ /* 0x000fe400078e0200 */
[----:B------:R-:W-:Y:S01]  /*0970*/  IMAD R7, R2, R9, RZ ;  /* 0x0000000902077224 */ /* 0x000fe200078e02ff */
[----:B------:R-:W1:Y:S01]  /*0980*/  LDS R8, [UR9] ;  /* 0x00000009ff087984 */ /* 0x000e620008000800 */
[----:B------:R-:W-:-:S02]  /*0990*/  IMAD.MOV.U32 R2, RZ, RZ, RZ ;  /* 0x000000ffff027224 */ /* 0x000fc400078e00ff */
[----:B------:R-:W-:Y:S01]  /*09a0*/  IMAD R0, R5, 0x80, R70 ;  /* 0x0000008005007824 */ /* 0x000fe200078e0246 */
[----:B------:R-:W-:Y:S01]  /*09b0*/  SHF.R.U32.HI R5, RZ, 0x5, R94 ;  /* 0x00000005ff057819 */ /* 0x000fe2000001165e */
[----:B------:R-:W-:Y:S02]  /*09c0*/  IMAD.HI.U32 R2, R3, R7, R2 ;  /* 0x0000000703027227 */ /* 0x000fe400078e0002 */
[----:B------:R-:W2:Y:S01]  /*09d0*/  F2I.FTZ.U32.TRUNC.NTZ R3, R6 ;  /* 0x0000000600037305 */ /* 0x000ea2000021f000 */
[----:B------:R-:W-:Y:S02]  /*09e0*/  IABS R4, R0 ;  /* 0x0000000000047213 */ /* 0x000fe40000000000 */
[----:B------:R-:W-:Y:S01]  /*09f0*/  SGXT.U32 R5, R5, 0x3 ;  /* 0x000000030505781a */ /* 0x000fe20000000000 */
[----:B------:R-:W-:Y:S01]  /*0a00*/  BAR.SYNC.DEFER_BLOCKING 0x0 ;  /* 0x0000000000007b1d */ /* 0x000fe20000010000 */
[----:B------:R-:W-:Y:S01]  /*0a10*/  ISETP.GE.AND P1, PT, R0, RZ, PT ;  /* 0x000000ff0000720c */ /* 0x000fe20003f26270 */
[----:B------:R-:W-:Y:S01]  /*0a20*/  IMAD.HI.U32 R2, R2, R4, RZ ;  /* 0x0000000402027227 */ /* 0x000fe200078e00ff */
[----:B------:R-:W-:-:S03]  /*0a30*/  LOP3.LUT R5, R68, R5, RZ, 0xfc, !PT ;  /* 0x0000000544057212 */ /* 0x000fc600078efcff */
[----:B------:R-:W-:Y:S01]  /*0a40*/  IMAD.MOV R2, RZ, RZ, -R2 ;  /* 0x000000ffff027224 */ /* 0x000fe200078e0a02 */
[----:B------:R-:W-:Y:S02]  /*0a50*/  IABS R11, R5 ;  /* 0x00000005000b7213 */ /* 0x000fe40000000000 */
[----:B------:R-:W-:Y:S01]  /*0a60*/  LOP3.LUT R10, R5, 0x8, RZ, 0xfc, !PT ;  /* 0x00000008050a7812 */ /* 0x000fe200078efcff */
[----:B------:R-:W-:Y:S01]  /*0a70*/  IMAD R4, R9, R2, R4 ;  /* 0x0000000209047224 */ /* 0x000fe200078e0204 */
[----:B------:R-:W-:Y:S01]  /*0a80*/  LOP3.LUT R14, R5, 0x18, RZ, 0xfc, !PT ;  /* 0x00000018050e7812 */ /* 0x000fe200078efcff */
[----:B--2---:R-:W-:Y:S01]  /*0a90*/  IMAD.MOV R7, RZ, RZ, -R3 ;  /* 0x000000ffff077224 */ /* 0x004fe200078e0a03 */
[----:B------:R-:W-:Y:S01]  /*0aa0*/  IABS R13, R10 ;  /* 0x0000000a000d7213 */ /* 0x000fe20000000000 */
[----:B------:R-:W-:Y:S01]  /*0ab0*/  IMAD.MOV.U32 R2, RZ, RZ, RZ ;  /* 0x000000ffff027224 */ /* 0x000fe200078e00ff */
[----:B------:R-:W-:Y:S01]  /*0ac0*/  ISETP.GT.U32.AND P0, PT, R9, R4, PT ;  /* 0x000000040900720c */ /* 0x000fe20003f04070 */
[----:B------:R-:W-:Y:S01]  /*0ad0*/  IMAD R7, R7, R20, RZ ;  /* 0x0000001407077224 */ /* 0x000fe200078e02ff */
[----:B------:R-:W-:-:S02]  /*0ae0*/  LOP3.LUT R18, R5, 0x78, RZ, 0xfc, !PT ;  /* 0x0000007805127812 */ /* 0x000fc400078efcff */
[----:B------:R-:W-:Y:S01]  /*0af0*/  LOP3.LUT R12, R5, 0x10, RZ, 0xfc, !PT ;  /* 0x00000010050c7812 */ /* 0x000fe200078efcff */
[----:B------:R-:W-:Y:S01]  /*0b00*/  IMAD.HI.U32 R2, R3, R7, R2 ;  /* 0x0000000703027227 */ /* 0x000fe200078e0002 */
[----:B------:R-:W-:Y:S02]  /*0b10*/  IABS R19, R18 ;  /* 0x0000001200137213 */ /* 0x000fe40000000000 */
[C---:B------:R-:W-:Y:S02]  /*0b20*/  LOP3.LUT R16, R5.reuse, 0x20, RZ, 0xfc, !PT ;  /* 0x0000002005107812 */ /* 0x040fe400078efcff */
[C---:B------:R-:W-:Y:S01]  /*0b30*/  LOP3.LUT R24, R5.reuse, 0x28, RZ, 0xfc, !PT ;  /* 0x0000002805187812 */ /* 0x040fe200078efcff */
[----:B------:R-:W-:Y:S01]  /*0b40*/  IMAD.HI.U32 R3, R2, R11, RZ ;  /* 0x0000000b02037227 */ /* 0x000fe200078e00ff */
[----:B------:R-:W-:Y:S02]  /*0b50*/  IABS R15, R16 ;  /* 0x00000010000f7213 */ /* 0x000fe40000000000 */
[----:B-1----:R-:W-:Y:S01]  /*0b60*/  R2UR UR20, R8 ;  /* 0x00000000081472ca */ /* 0x002fe200000e0000 */
[----:B------:R-:W-:Y:S01]  /*0b70*/  IMAD.MOV R3, RZ, RZ, -R3 ;  /* 0x000000ffff037224 */ /* 0x000fe200078e0a03 */
[----:B------:R-:W-:Y:S01]  /*0b80*/  IABS R17, R24 ;  /* 0x0000001800117213 */ /* 0x000fe20000000000 */
[----:B------:R-:W-:Y:S01]  /*0b90*/  IMAD.HI.U32 R6, R2, R13, RZ ;  /* 0x0000000d02067227 */ /* 0x000fe200078e00ff */
[----:B------:R-:W-:-:S02]  /*0ba0*/  LOP3.LUT R26, R5, 0x30, RZ, 0xfc, !PT ;  /* 0x00000030051a7812 */ /* 0x000fc400078efcff */
[----:B------:R-:W-:Y:S01]  /*0bb0*/  ISETP.GE.AND P3, PT, R10, RZ, PT ;  /* 0x000000ff0a00720c */ /* 0x000fe20003f66270 */
[----:B------:R-:W-:Y:S01]  /*0bc0*/  IMAD R3, R20, R3, R11 ;  /* 0x0000000314037224 */ /* 0x000fe200078e020b */
[----:B------:R-:W-:Y:S01]  /*0bd0*/  IABS R11, R12 ;  /* 0x0000000c000b7213 */ /* 0x000fe20000000000 */
[----:B------:R-:W-:Y:S01]  /*0be0*/  IMAD.MOV R6, RZ, RZ, -R6 ;  /* 0x000000ffff067224 */ /* 0x000fe200078e0a06 */
[----:B------:R-:W-:Y:S01]  /*0bf0*/  LOP3.LUT R28, R5, 0x38, RZ, 0xfc, !PT ;  /* 0x00000038051c7812 */ /* 0x000fe200078efcff */
[----:B------:R-:W-:Y:S01]  /*0c00*/  @!P0 IMAD.IADD R4, R4, 0x1, -R9 ;  /* 0x0000000104048824 */ /* 0x000fe200078e0a09 */
[C---:B------:R-:W-:Y:S01]  /*0c10*/  ISETP.GT.U32.AND P2, PT, R20.reuse, R3, PT ;  /* 0x000000031400720c */ /* 0x040fe20003f44070 */
[----:B------:R-:W-:Y:S01]  /*0c20*/  IMAD R6, R20, R6, R13 ;  /* 0x0000000614067224 */ /* 0x000fe200078e020d */
[----:B------:R-:W-:Y:S01]  /*0c30*/  IABS R13, R14 ;  /* 0x0000000e000d7213 */ /* 0x000fe20000000000 */
[----:B------:R-:W-:Y:S01]  /*0c40*/  IMAD.HI.U32 R7, R2, R19, RZ ;  /* 0x0000001302077227 */ /* 0x000fe200078e00ff */
[----:B------:R-:W-:-:S02]  /*0c50*/  ISETP.GT.U32.AND P0, PT, R9, R4, PT ;  /* 0x000000040900720c */ /* 0x000fc40003f04070 */
[----:B------:R-:W-:Y:S01]  /*0c60*/  ISETP.GT.U32.AND P5, PT, R20, R6, PT ;  /* 0x000000061400720c */ /* 0x000fe20003fa4070 */
[----:B------:R-:W-:Y:S01]  /*0c70*/  IMAD.HI.U32 R8, R2, R13, RZ ;  /* 0x0000000d02087227 */ /* 0x000fe200078e00ff */
[C---:B------:R-:W-:Y:S02]  /*0c80*/  LOP3.LUT R30, R5.reuse, 0x40, RZ, 0xfc, !PT ;  /* 0x00000040051e7812 */ /* 0x040fe400078efcff */
[C---:B------:R-:W-:Y:S01]  /*0c90*/  LOP3.LUT R31, R5.reuse, 0x48, RZ, 0xfc, !PT ;  /* 0x00000048051f7812 */ /* 0x040fe200078efcff */
[----:B------:R-:W-:Y:S01]  /*0ca0*/  IMAD.MOV R8, RZ, RZ, -R8 ;  /* 0x000000ffff087224 */ /* 0x000fe200078e0a08 */
[----:B------:R-:W-:Y:S01]  /*0cb0*/  LOP3.LUT R32, R5, 0x50, RZ, 0xfc, !PT ;  /* 0x0000005005207812 */ /* 0x000fe200078efcff */
[----:B------:R-:W-:Y:S01]  /*0cc0*/  @!P2 IMAD.IADD R3, R3, 0x1, -R20 ;  /* 0x000000010303a824 */ /* 0x000fe200078e0a14 */
[----:B------:R-:W-:Y:S01]  /*0cd0*/  IABS R21, R31 ;  /* 0x0000001f00157213 */ /* 0x000fe20000000000 */
[----:B------:R-:W-:Y:S01]  /*0ce0*/  IMAD.MOV R7, RZ, RZ, -R7 ;  /* 0x000000ffff077224 */ /* 0x000fe200078e0a07 */
[C---:B------:R-:W-:Y:S01]  /*0cf0*/  LOP3.LUT R33, R5.reuse, 0x58, RZ, 0xfc, !PT ;  /* 0x0000005805217812 */ /* 0x040fe200078efcff */
[C---:B------:R-:W-:Y:S01]  /*0d00*/  IMAD R8, R20.reuse, R8, R13 ;  /* 0x0000000814087224 */ /* 0x040fe200078e020d */
[C---:B------:R-:W-:Y:S01]  /*0d10*/  ISETP.GT.U32.AND P4, PT, R20.reuse, R3, PT ;  /* 0x000000031400720c */ /* 0x040fe20003f84070 */
[----:B------:R-:W-:Y:S01]  /*0d20*/  IMAD R19, R20, R7, R19 ;  /* 0x0000000714137224 */ /* 0x000fe200078e0213 */
[----:B------:R-:W-:Y:S01]  /*0d30*/  LOP3.LUT R34, R5, 0x60, RZ, 0xfc, !PT ;  /* 0x0000006005227812 */ /* 0x000fe200078efcff */
[----:B------:R-:W-:Y:S01]  /*0d40*/  @!P0 IMAD.IADD R4, R4, 0x1, -R9 ;  /* 0x0000000104048824 */ /* 0x000fe200078e0a09 */
[----:B------:R-:W-:Y:S01]  /*0d50*/  ISETP.NE.AND P0, PT, R22, RZ, PT ;  /* 0x000000ff1600720c */ /* 0x000fe20003f05270 */
[----:B------:R-:W-:Y:S01]  /*0d60*/  IMAD.HI.U32 R7, R2, R11, RZ ;  /* 0x0000000b02077227 */ /* 0x000fe200078e00ff */
[----:B------:R-:W-:-:S02]  /*0d70*/  ISETP.GT.U32.AND P2, PT, R20, R19, PT ;  /* 0x000000131400720c */ /* 0x000fc40003f44070 */
[----:B------:R-:W-:Y:S01]  /*0d80*/  LOP3.LUT R35, R5, 0x68, RZ, 0xfc, !PT ;  /* 0x0000006805237812 */ /* 0x000fe200078efcff */
[----:B------:R-:W-:Y:S01]  /*0d90*/  IMAD.MOV R7, RZ, RZ, -R7 ;  /* 0x000000ffff077224 */ /* 0x000fe200078e0a07 */
[----:B------:R-:W-:Y:S01]  /*0da0*/  IABS R25, R34 ;  /* 0x0000002200197213 */ /* 0x000fe20000000000 */
[--C-:B------:R-:W-:Y:S01]  /*0db0*/  @!P5 IMAD.IADD R6, R6, 0x1, -R20.reuse ;  /* 0x000000010606d824 */ /* 0x100fe200078e0a14 */
[----:B------:R-:W-:Y:S01]  /*0dc0*/  IABS R27, R35 ;  /* 0x00000023001b7213 */ /* 0x000fe20000000000 */
[----:B------:R-:W-:Y:S01]  /*0dd0*/  @!P4 IMAD.IADD R3, R3, 0x1, -R20 ;  /* 0x000000010303c824 */ /* 0x000fe200078e0a14 */
[C---:B------:R-:W-:Y:S01]  /*0de0*/  ISETP.GT.U32.AND P4, PT, R20.reuse, R8, PT ;  /* 0x000000081400720c */ /* 0x040fe20003f84070 */
[----:B------:R-:W-:Y:S02]  /*0df0*/  IMAD.MOV.U32 R88, RZ, RZ, R4 ;  /* 0x000000ffff587224 */ /* 0x000fe400078e0004 */
[----:B------:R-:W-:Y:S01]  /*0e00*/  IMAD R7, R20, R7, R11 ;  /* 0x0000000714077224 */ /* 0x000fe200078e020b */
[----:B------:R-:W-:Y:S01]  /*0e10*/  IABS R11, R26 ;  /* 0x0000001a000b7213 */ /* 0x000fe20000000000 */
[----:B------:R-:W-:-:S04]  /*0e20*/  IMAD.HI.U32 R9, R2, R15, RZ ;  /* 0x0000000f02097227 */ /* 0x000fc800078e00ff */
[----:B------:R-:W-:-:S04]  /*0e30*/  IMAD.HI.U32 R10, R2, R17, RZ ;  /* 0x00000011020a7227 */ /* 0x000fc800078e00ff */
[----:B------:R-:W-:Y:S01]  /*0e40*/  @!P4 IMAD.IADD R8, R8, 0x1, -R20 ;  /* 0x000000010808c824 */ /* 0x000fe200078e0a14 */
[C---:B------:R-:W-:Y:S01]  /*0e50*/  ISETP.GT.U32.AND P4, PT, R20.reuse, R6, PT ;  /* 0x000000061400720c */ /* 0x040fe20003f84070 */
[----:B------:R-:W-:Y:S01]  /*0e60*/  @!P1 IMAD.MOV R88, RZ, RZ, -R88 ;  /* 0x000000ffff589224 */ /* 0x000fe200078e0a58 */
[----:B------:R-:W-:Y:S01]  /*0e70*/  @!P0 LOP3.LUT R88, RZ, R22, RZ, 0x33, !PT ;  /* 0x00000016ff588212 */ /* 0x000fe200078e33ff */
[----:B------:R-:W-:Y:S01]  /*0e80*/  @!P2 IMAD.IADD R19, R19, 0x1, -R20 ;  /* 0x000000011313a824 */ /* 0x000fe200078e0a14 */
[C---:B------:R-:W-:Y:S01]  /*0e90*/  ISETP.GT.U32.AND P0, PT, R20.reuse, R7, PT ;  /* 0x000000071400720c */ /* 0x040fe20003f04070 */
[----:B------:R-:W-:Y:S01]  /*0ea0*/  IMAD.MOV R9, RZ, RZ, -R9 ;  /* 0x000000ffff097224 */ /* 0x000fe200078e0a09 */
[----:B------:R-:W-:Y:S01]  /*0eb0*/  ISETP.GE.AND P2, PT, R5, RZ, PT ;  /* 0x000000ff0500720c */ /* 0x000fe20003f46270 */
[----:B------:R-:W-:Y:S01]  /*0ec0*/  IMAD.MOV R10, RZ, RZ, -R10 ;  /* 0x000000ffff0a7224 */ /* 0x000fe200078e0a0a */
[----:B------:R-:W-:Y:S01]  /*0ed0*/  ISETP.GT.U32.AND P5, PT, R20, R19, PT ;  /* 0x000000131400720c */ /* 0x000fe20003fa4070 */
[----:B------:R-:W-:Y:S01]  /*0ee0*/  IMAD.HI.U32 R4, R2, R11, RZ ;  /* 0x0000000b02047227 */ /* 0x000fe200078e00ff */
[----:B------:R-:W-:-:S02]  /*0ef0*/  ISETP.GE.AND P1, PT, R12, RZ, PT ;  /* 0x000000ff0c00720c */ /* 0x000fc40003f26270 */
[----:B------:R-:W-:Y:S01]  /*0f00*/  LOP3.LUT R22, R5, 0x70, RZ, 0xfc, !PT ;  /* 0x0000007005167812 */ /* 0x000fe200078efcff */
[C---:B------:R-:W-:Y:S01]  /*0f10*/  IMAD R9, R20.reuse, R9, R15 ;  /* 0x0000000914097224 */ /* 0x040fe200078e020f */
[----:B------:R-:W-:Y:S01]  /*0f20*/  IABS R15, R28 ;  /* 0x0000001c000f7213 */ /* 0x000fe20000000000 */
[----:B------:R-:W-:Y:S01]  /*0f30*/  IMAD R10, R20, R10, R17 ;  /* 0x0000000a140a7224 */ /* 0x000fe200078e0211 */
[----:B------:R-:W-:Y:S01]  /*0f40*/  IABS R17, R30 ;  /* 0x0000001e00117213 */ /* 0x000fe20000000000 */
[----:B------:R-:W-:Y:S01]  /*0f50*/  IMAD.MOV R4, RZ, RZ, -R4 ;  /* 0x000000ffff047224 */ /* 0x000fe200078e0a04 */
[----:B------:R-:W-:Y:S01]  /*0f60*/  IABS R29, R22 ;  /* 0x00000016001d7213 */ /* 0x000fe20000000000 */
[----:B------:R-:W-:Y:S01]  /*0f70*/  @!P4 IMAD.IADD R6, R6, 0x1, -R20 ;  /* 0x000000010606c824 */ /* 0x000fe200078e0a14 */
[C---:B------:R-:W-:Y:S01]  /*0f80*/  ISETP.GT.U32.AND P4, PT, R20.reuse, R10, PT ;  /* 0x0000000a1400720c */ /* 0x040fe20003f84070 */
[----:B------:R-:W-:Y:S02]  /*0f90*/  IMAD R11, R20, R4, R11 ;  /* 0x00000004140b7224 */ /* 0x000fe400078e020b */
[----:B------:R-:W-:-:S04]  /*0fa0*/  IMAD.HI.U32 R4, R2, R15, RZ ;  /* 0x0000000f02047227 */ /* 0x000fc800078e00ff */
[----:B------:R-:W-:Y:S01]  /*0fb0*/  @!P0 IMAD.IADD R7, R7, 0x1, -R20 ;  /* 0x0000000107078824 */ /* 0x000fe200078e0a14 */
[C---:B------:R-:W-:Y:S01]  /*0fc0*/  ISETP.GT.U32.AND P0, PT, R20.reuse, R9, PT ;  /* 0x000000091400720c */ /* 0x040fe20003f04070 */
[----:B------:R-:W-:Y:S02]  /*0fd0*/  IMAD.MOV R12, RZ, RZ, -R4 ;  /* 0x000000ffff0c7224 */ /* 0x000fe400078e0a04 */
[--C-:B------:R-:W-:Y:S01]  /*0fe0*/  @!P5 IMAD.IADD R19, R19, 0x1, -R20.reuse ;  /* 0x000000011313d824 */ /* 0x100fe200078e0a14 */
[C---:B------:R-:W-:Y:S01]  /*0ff0*/  ISETP.GT.U32.AND P5, PT, R20.reuse, R7, PT ;  /* 0x000000071400720c */ /* 0x040fe20003fa4070 */
[----:B------:R-:W-:Y:S01]  /*1000*/  @!P2 IMAD.MOV R3, RZ, RZ, -R3 ;  /* 0x000000ffff03a224 */ /* 0x000fe200078e0a03 */
[C---:B------:R-:W-:Y:S01]  /*1010*/  ISETP.GT.U32.AND P2, PT, R20.reuse, R8, PT ;  /* 0x000000081400720c */ /* 0x040fe20003f44070 */
[----:B------:R-:W-:Y:S01]  /*1020*/  IMAD R12, R20, R12, R15 ;  /* 0x0000000c140c7224 */ /* 0x000fe200078e020f */
[----:B------:R-:W-:Y:S01]  /*1030*/  IABS R15, R32 ;  /* 0x00000020000f7213 */ /* 0x000fe20000000000 */
[----:B------:R-:W-:-:S02]  /*1040*/  @!P4 IMAD.IADD R10, R10, 0x1, -R20 ;  /* 0x000000010a0ac824 */ /* 0x000fc400078e0a14 */
[----:B------:R-:W-:Y:S01]  /*1050*/  IMAD.HI.U32 R4, R2, R17, RZ ;  /* 0x0000001102047227 */ /* 0x000fe200078e00ff */
[----:B------:R-:W-:-:S03]  /*1060*/  ISETP.GT.U32.AND P4, PT, R20, R12, PT ;  /* 0x0000000c1400720c */ /* 0x000fc60003f84070 */
[----:B------:R-:W-:Y:S02]  /*1070*/  @!P0 IMAD.IADD R9, R9, 0x1, -R20 ;  /* 0x0000000109098824 */ /* 0x000fe400078e0a14 */
[----:B------:R-:W-:-:S03]  /*1080*/  IMAD.HI.U32 R13, R2, R21, RZ ;  /* 0x00000015020d7227 */ /* 0x000fc600078e00ff */
[C---:B------:R-:W-:Y:S01]  /*1090*/  ISETP.GT.U32.AND P0, PT, R20.reuse, R9, PT ;  /* 0x000000091400720c */ /* 0x040fe20003f04070 */
[----:B------:R-:W-:Y:S02]  /*10a0*/  IMAD.MOV R4, RZ, RZ, -R4 ;  /* 0x000000ffff047224 */ /* 0x000fe400078e0a04 */
[--C-:B------:R-:W-:Y:S01]  /*10b0*/  @!P5 IMAD.IADD R7, R7, 0x1, -R20.reuse ;  /* 0x000000010707d824 */ /* 0x100fe200078e0a14 */
[----:B------:R-:W-:Y:S01]  /*10c0*/  ISETP.GT.U32.AND P5, PT, R20, R11, PT ;  /* 0x0000000b1400720c */ /* 0x000fe20003fa4070 */
[--C-:B------:R-:W-:Y:S01]  /*10d0*/  @!P2 IMAD.IADD R8, R8, 0x1, -R20.reuse ;  /* 0x000000010808a824 */ /* 0x100fe200078e0a14 */
[----:B------:R-:W-:Y:S01]  /*10e0*/  ISETP.GE.AND P2, PT, R14, RZ, PT ;  /* 0x000000ff0e00720c */ /* 0x000fe20003f46270 */
[----:B------:R-:W-:Y:S02]  /*10f0*/  IMAD.MOV R14, RZ, RZ, -R13 ;  /* 0x000000ffff0e7224 */ /* 0x000fe400078e0a0d */
[----:B------:R-:W-:Y:S02]  /*1100*/  IMAD R13, R20, R4, R17 ;  /* 0x00000004140d7224 */ /* 0x000fe400078e0211 */
[----:B------:R-:W-:-:S02]  /*1110*/  @!P4 IMAD.IADD R12, R12, 0x1, -R20 ;  /* 0x000000010c0cc824 */ /* 0x000fc400078e0a14 */
[C---:B------:R-:W-:Y:S01]  /*1120*/  IMAD R14, R20.reuse, R14, R21 ;  /* 0x0000000e140e7224 */ /* 0x040fe200078e0215 */
[----:B------:R-:W-:Y:S01]  /*1130*/  ISETP.GT.U32.AND P4, PT, R20, R13, PT ;  /* 0x0000000d1400720c */ /* 0x000fe20003f84070 */
[----:B------:R-:W-:Y:S01]  /*1140*/  IMAD.HI.U32 R4, R2, R15, RZ ;  /* 0x0000000f02047227 */ /* 0x000fe200078e00ff */
[----:B------:R-:W-:-:S03]  /*1150*/  IABS R21, R33 ;  /* 0x0000002100157213 */ /* 0x000fc60000000000 */
[----:B------:R-:W-:Y:S01]  /*1160*/  @!P5 IMAD.IADD R11, R11, 0x1, -R20 ;  /* 0x000000010b0bd824 */ /* 0x000fe200078e0a14 */
[----:B------:R-:W-:Y:S01]  /*1170*/  ISETP.GE.AND P5, PT, R18, RZ, PT ;  /* 0x000000ff1200720c */ /* 0x000fe20003fa6270 */
[----:B------:R-:W-:-:S04]  /*1180*/  IMAD.HI.U32 R5, R2, R21, RZ ;  /* 0x0000001502057227 */ /* 0x000fc800078e00ff */
[----:B------:R-:W-:Y:S01]  /*1190*/  @!P0 IMAD.IADD R9, R9, 0x1, -R20 ;  /* 0x0000000109098824 */ /* 0x000fe200078e0a14 */
[----:B------:R-:W-:Y:S01]  /*11a0*/  ISETP.GE.AND P0, PT, R16, RZ, PT ;  /* 0x000000ff1000720c */ /* 0x000fe20003f06270 */
[----:B------:R-:W-:Y:S02]  /*11b0*/  IMAD.MOV R17, RZ, RZ, -R4 ;  /* 0x000000ffff117224 */ /* 0x000fe400078e0a04 */
[----:B------:R-:W-:-:S04]  /*11c0*/  IMAD.HI.U32 R16, R2, R25, RZ ;  /* 0x0000001902107227 */ /* 0x000fc800078e00ff */
[----:B------:R-:W-:-:S04]  /*11d0*/  IMAD.HI.U32 R4, R2, R27, RZ ;  /* 0x0000001b02047227 */ /* 0x000fc800078e00ff */
[----:B------:R-:W-:Y:S02]  /*11e0*/  IMAD.MOV R5, RZ, RZ, -R5 ;  /* 0x000000ffff057224 */ /* 0x000fe400078e0a05 */
[----:B------:R-:W-:Y:S01]  /*11f0*/  @!P4 IMAD.IADD R13, R13, 0x1, -R20 ;  /* 0x000000010d0dc824 */ /* 0x000fe200078e0a14 */
[C---:B------:R-:W-:Y:S01]  /*1200*/  ISETP.GT.U32.AND P4, PT, R20.reuse, R14, PT ;  /* 0x0000000e1400720c */ /* 0x040fe20003f84070 */
[C---:B------:R-:W-:Y:S02]  /*1210*/  IMAD R15, R20.reuse, R17, R15 ;  /* 0x00000011140f7224 */ /* 0x040fe400078e020f */
[----:B------:R-:W-:Y:S02]  /*1220*/  IMAD.MOV R17, RZ, RZ, -R16 ;  /* 0x000000ffff117224 */ /* 0x000fe400078e0a10 */
[----:B------:R-:W-:Y:S02]  /*1230*/  IMAD R16, R20, R5, R21 ;  /* 0x0000000514107224 */ /* 0x000fe400078e0215 */
[----:B------:R-:W-:-:S02]  /*1240*/  IMAD.MOV R18, RZ, RZ, -R4 ;  /* 0x000000ffff127224 */ /* 0x000fc400078e0a04 */
[----:B------:R-:W-:Y:S01]  /*1250*/  IMAD.MOV.U32 R21, RZ, RZ, R19 ;  /* 0x000000ffff157224 */ /* 0x000fe200078e0013 */
[----:B------:R-:W1:Y:S01]  /*1260*/  LDC.64 R4, c[0x0][0x3a8] ;  /* 0x0000ea00ff047b82 */ /* 0x000e620000000a00 */
[----:B------:R-:W-:Y:S01]  /*1270*/  @!P1 IMAD.MOV R7, RZ, RZ, -R7 ;  /* 0x000000ffff079224 */ /* 0x000fe200078e0a07 */
[C---:B------:R-:W-:Y:S01]  /*1280*/  ISETP.GT.U32.AND P1, PT, R20.reuse, R12, PT ;  /* 0x0000000c1400720c */ /* 0x040fe20003f24070 */
[----:B------:R-:W-:Y:S01]  /*1290*/  @!P5 IMAD.MOV R21, RZ, RZ, -R21 ;  /* 0x000000ffff15d224 */ /* 0x000fe200078e0a15 */
[----:B------:R-:W-:Y:S01]  /*12a0*/  ISETP.GT.U32.AND P5, PT, R20, R10, PT ;  /* 0x0000000a1400720c */ /* 0x000fe20003fa4070 */
[----:B------:R-:W-:Y:S01]  /*12b0*/  @!P4 IMAD.IADD R14, R14, 0x1, -R20 ;  /* 0x000000010e0ec824 */ /* 0x000fe200078e0a14 */
[C---:B------:R-:W-:Y:S01]  /*12c0*/  ISETP.GT.U32.AND P4, PT, R20.reuse, R11, PT ;  /* 0x0000000b1400720c */ /* 0x040fe20003f84070 */
[----:B------:R-:W-:Y:S01]  /*12d0*/  @!P2 IMAD.MOV R8, RZ, RZ, -R8 ;  /* 0x000000ffff08a224 */ /* 0x000fe200078e0a08 */
[C---:B------:R-:W-:Y:S01]  /*12e0*/  ISETP.GT.U32.AND P2, PT, R20.reuse, R13, PT ;  /* 0x0000000d1400720c */ /* 0x040fe20003f44070 */
[----:B------:R-:W-:Y:S01]  /*12f0*/  @!P3 IMAD.MOV R6, RZ, RZ, -R6 ;  /* 0x000000ffff06b224 */ /* 0x000fe200078e0a06 */
[C---:B------:R-:W-:Y:S01]  /*1300*/  ISETP.GT.U32.AND P3, PT, R20.reuse, R14, PT ;  /* 0x0000000e1400720c */ /* 0x040fe20003f64070 */
[----:B------:R-:W-:Y:S01]  /*1310*/  @!P0 IMAD.MOV R9, RZ, RZ, -R9 ;  /* 0x000000ffff098224 */ /* 0x000fe200078e0a09 */
[----:B------:R-:W-:Y:S01]  /*1320*/  ISETP.GT.U32.AND P0, PT, R20, R15, PT ;  /* 0x0000000f1400720c */ /* 0x000fe20003f04070 */
[----:B------:R-:W-:-:S04]  /*1330*/  IMAD.HI.U32 R2, R2, R29, RZ ;  /* 0x0000001d02027227 */ /* 0x000fc800078e00ff */
[----:B------:R-:W-:Y:S01]  /*1340*/  @!P5 IMAD.IADD R10, R10, 0x1, -R20 ;  /* 0x000000010a0ad824 */ /* 0x000fe200078e0a14 */
[C---:B------:R-:W-:Y:S01]  /*1350*/  ISETP.GT.U32.AND P5, PT, R20.reuse, R16, PT ;  /* 0x000000101400720c */ /* 0x040fe20003fa4070 */
[C---:B------:R-:W-:Y:S02]  /*1360*/  IMAD R17, R20.reuse, R17, R25 ;  /* 0x0000001114117224 */ /* 0x040fe400078e0219 */
[C---:B------:R-:W-:Y:S02]  /*1370*/  IMAD R18, R20.reuse, R18, R27 ;  /* 0x0000001214127224 */ /* 0x040fe400078e021b */
[----:B------:R-:W-:Y:S02]  /*1380*/  IMAD.MOV R2, RZ, RZ, -R2 ;  /* 0x000000ffff027224 */ /* 0x000fe400078e0a02 */
[----:B-1----:R-:W-:Y:S02]  /*1390*/  IMAD R71, R69, R4, RZ ;  /* 0x0000000445477224 */ /* 0x002fe400078e02ff */
[--C-:B------:R-:W-:Y:S01]  /*13a0*/  @!P4 IMAD.IADD R11, R11, 0x1, -R20.reuse ;  /* 0x000000010b0bc824 */ /* 0x100fe200078e0a14 */
[C---:B------:R-:W-:Y:S01]  /*13b0*/  ISETP.GT.U32.AND P4, PT, R20.reuse, R17, PT ;  /* 0x000000111400720c */ /* 0x040fe20003f84070 */
[----:B------:R-:W-:Y:S01]  /*13c0*/  IMAD R19, R20, R2, R29 ;  /* 0x0000000214137224 */ /* 0x000fe200078e021d */
[----:B------:R-:W-:Y:S01]  /*13d0*/  LOP3.LUT R2, RZ, R23, RZ, 0x33, !PT ;  /* 0x00000017ff027212 */ /* 0x000fe200078e33ff */
[--C-:B------:R-:W-:Y:S01]  /*13e0*/  @!P1 IMAD.IADD R12, R12, 0x1, -R20.reuse ;  /* 0x000000010c0c9824 */ /* 0x100fe200078e0a14 */
[----:B------:R-:W-:Y:S01]  /*13f0*/  ISETP.GT.U32.AND P1, PT, R20, R18, PT ;  /* 0x000000121400720c */ /* 0x000fe20003f24070 */
[----:B------:R-:W-:Y:S01]  /*1400*/  @!P2 IMAD.IADD R13, R13, 0x1, -R20 ;  /* 0x000000010d0da824 */ /* 0x000fe200078e0a14 */
[----:B------:R-:W-:Y:S01]  /*1410*/  ISETP.GE.AND P2, PT, R24, RZ, PT ;  /* 0x000000ff1800720c */ /* 0x000fe20003f46270 */
[----:B------:R-:W-:-:S02]  /*1420*/  IMAD R89, R4, 0x2, R71 ;  /* 0x0000000204597824 */ /* 0x000fc400078e0247 */
[--C-:B------:R-:W-:Y:S01]  /*1430*/  @!P3 IMAD.IADD R14, R14, 0x1, -R20.reuse ;  /* 0x000000010e0eb824 */ /* 0x100fe200078e0a14 */
[----:B------:R-:W-:Y:S01]  /*1440*/  ISETP.GT.U32.AND P3, PT, R20, R19, PT ;  /* 0x000000131400720c */ /* 0x000fe20003f64070 */
[--C-:B------:R-:W-:Y:S01]  /*1450*/  @!P0 IMAD.IADD R15, R15, 0x1, -R20.reuse ;  /* 0x000000010f0f8824 */ /* 0x100fe200078e0a14 */
[----:B------:R-:W-:Y:S01]  /*1460*/  ISETP.GE.AND P0, PT, R26, RZ, PT ;  /* 0x000000ff1a00720c */ /* 0x000fe20003f06270 */
[--C-:B------:R-:W-:Y:S01]  /*1470*/  @!P5 IMAD.IADD R16, R16, 0x1, -R20.reuse ;  /* 0x000000011010d824 */ /* 0x100fe200078e0a14 */
[----:B------:R-:W-:Y:S01]  /*1480*/  ISETP.GE.AND P5, PT, R28, RZ, PT ;  /* 0x000000ff1c00720c */ /* 0x000fe20003fa6270 */
[----:B------:R-:W-:Y:S02]  /*1490*/  IMAD R91, R4, 0x2, R89 ;  /* 0x00000002045b7824 */ /* 0x000fe400078e0259 */
[----:B------:R-:W-:Y:S01]  /*14a0*/  @!P4 IMAD.IADD R17, R17, 0x1, -R20 ;  /* 0x000000011111c824 */ /* 0x000fe200078e0a14 */
[----:B------:R-:W-:Y:S01]  /*14b0*/  ISETP.GE.AND P4, PT, R30, RZ, PT ;  /* 0x000000ff1e00720c */ /* 0x000fe20003f86270 */
[----:B------:R-:W-:-:S02]  /*14c0*/  IMAD R93, R4, 0x2, R91 ;  /* 0x00000002045d7824 */ /* 0x000fc400078e025b */
[----:B------:R-:W-:Y:S01]  /*14d0*/  @!P1 IMAD.IADD R18, R18, 0x1, -R20 ;  /* 0x0000000112129824 */ /* 0x000fe200078e0a14 */
[----:B------:R-:W-:Y:S01]  /*14e0*/  ISETP.GE.AND P1, PT, R31, RZ, PT ;  /* 0x000000ff1f00720c */ /* 0x000fe20003f26270 */
[----:B------:R-:W-:Y:S02]  /*14f0*/  IMAD R95, R4, 0x2, R93 ;  /* 0x00000002045f7824 */ /* 0x000fe400078e025d */
[----:B------:R-:W-:Y:S01]  /*1500*/  @!P2 IMAD.MOV R10, RZ, RZ, -R10 ;  /* 0x000000ffff0aa224 */ /* 0x000fe200078e0a0a */
[----:B------:R-:W-:Y:S01]  /*1510*/  ISETP.GT.U32.AND P2, PT, R20, R15, PT ;  /* 0x0000000f1400720c */ /* 0x000fe20003f44070 */
[----:B------:R-:W-:Y:S02]  /*1520*/  IMAD R97, R4, 0x2, R95 ;  /* 0x0000000204617824 */ /* 0x000fe400078e025f */
[----:B------:R-:W-:Y:S01]  /*1530*/  @!P3 IMAD.IADD R19, R19, 0x1, -R20 ;  /* 0x000000011313b824 */ /* 0x000fe200078e0a14 */
[C---:B------:R-:W-:Y:S01]  /*1540*/  ISETP.GT.U32.AND P3, PT, R20.reuse, R17, PT ;  /* 0x000000111400720c */ /* 0x040fe20003f64070 */
[----:B------:R-:W-:Y:S01]  /*1550*/  @!P0 IMAD.MOV R11, RZ, RZ, -R11 ;  /* 0x000000ffff0b8224 */ /* 0x000fe200078e0a0b */
[C---:B------:R-:W-:Y:S01]  /*1560*/  ISETP.GT.U32.AND P0, PT, R20.reuse, R16, PT ;  /* 0x000000101400720c */ /* 0x040fe20003f04070 */
[----:B------:R-:W-:Y:S01]  /*1570*/  @!P5 IMAD.MOV R12, RZ, RZ, -R12 ;  /* 0x000000ffff0cd224 */ /* 0x000fe200078e0a0c */
[----:B------:R-:W-:Y:S01]  /*1580*/  ISETP.GT.U32.AND P5, PT, R20, R18, PT ;  /* 0x000000121400720c */ /* 0x000fe20003fa4070 */
[----:B------:R-:W-:-:S02]  /*1590*/  IMAD R99, R4, 0x2, R97 ;  /* 0x0000000204637824 */ /* 0x000fc400078e0261 */
[----:B------:R-:W-:Y:S01]  /*15a0*/  @!P4 IMAD.MOV R13, RZ, RZ, -R13 ;  /* 0x000000ffff0dc224 */ /* 0x000fe200078e0a0d */
[----:B------:R-:W-:Y:S01]  /*15b0*/  ISETP.GT.U32.AND P4, PT, R20, R19, PT ;  /* 0x000000131400720c */ /* 0x000fe20003f84070 */
[C---:B------:R-:W-:Y:S02]  /*15c0*/  IMAD R101, R4.reuse, 0x2, R99 ;  /* 0x0000000204657824 */ /* 0x040fe400078e0263 */
[----:B------:R-:W-:Y:S01]  /*15d0*/  @!P2 IMAD.IADD R15, R15, 0x1, -R20 ;  /* 0x000000010f0fa824 */ /* 0x000fe200078e0a14 */
[----:B------:R-:W-:Y:S01]  /*15e0*/  ISETP.GE.AND P2, PT, R33, RZ, PT ;  /* 0x000000ff2100720c */ /* 0x000fe20003f46270 */
[----:B------:R-:W-:Y:S01]  /*15f0*/  IMAD R103, R4, 0x2, R101 ;  /* 0x0000000204677824 */ /* 0x000fe200078e0265 */
[----:B------:R-:W-:Y:S01]  /*1600*/  LOP3.LUT R33, R69, 0x2, RZ, 0xfc, !PT ;  /* 0x0000000245217812 */ /* 0x000fe200078efcff */
[----:B------:R-:W-:Y:S01]  /*1610*/  @!P1 IMAD.MOV R14, RZ, RZ, -R14 ;  /* 0x000000ffff0e9224 */ /* 0x000fe200078e0a0e */
[----:B------:R-:W-:Y:S01]  /*1620*/  ISETP.GE.AND P1, PT, R32, RZ, PT ;  /* 0x000000ff2000720c */ /* 0x000fe20003f26270 */
[--C-:B------:R-:W-:Y:S01]  /*1630*/  @!P0 IMAD.IADD R16, R16, 0x1, -R20.reuse ;  /* 0x0000000110108824 */ /* 0x100fe200078e0a14 */
[----:B------:R-:W-:Y:S01]  /*1640*/  ISETP.GE.AND P0, PT, R34, RZ, PT ;  /* 0x000000ff2200720c */ /* 0x000fe20003f06270 */
[--C-:B------:R-:W-:Y:S01]  /*1650*/  @!P3 IMAD.IADD R17, R17, 0x1, -R20.reuse ;  /* 0x000000011111b824 */ /* 0x100fe200078e0a14 */
[----:B------:R-:W-:Y:S01]  /*1660*/  ISETP.GE.AND P3, PT, R35, RZ, PT ;  /* 0x000000ff2300720c */ /* 0x000fe20003f66270 */
[--C-:B------:R-:W-:Y:S01]  /*1670*/  @!P5 IMAD.IADD R18, R18, 0x1, -R20.reuse ;  /* 0x000000011212d824 */ /* 0x100fe200078e0a14 */
[----:B------:R-:W-:Y:S01]  /*1680*/  ISETP.GE.AND P5, PT, R22, RZ, PT ;  /* 0x000000ff1600720c */ /* 0x000fe20003fa6270 */
[----:B------:R-:W-:Y:S01]  /*1690*/  IMAD R105, R4, 0x2, R103 ;  /* 0x0000000204697824 */ /* 0x000fe200078e0267 */
[----:B------:R-:W-:Y:S01]  /*16a0*/  LOP3.LUT R32, R94, 0x1f, RZ, 0xc0, !PT ;  /* 0x0000001f5e207812 */ /* 0x000fe200078ec0ff */
[----:B------:R-:W-:Y:S01]  /*16b0*/  @!P4 IMAD.IADD R19, R19, 0x1, -R20 ;  /* 0x000000011313c824 */ /* 0x000fe200078e0a14 */
[----:B------:R-:W-:Y:S01]  /*16c0*/  ISETP.NE.AND P4, PT, R23, RZ, PT ;  /* 0x000000ff1700720c */ /* 0x000fe20003f85270 */
[----:B------:R-:W-:Y:S01]  /*16d0*/  IMAD R107, R4, 0x2, R105 ;  /* 0x00000002046b7824 */ /* 0x000fe200078e0269 */
[C---:B------:R-:W-:Y:S01]  /*16e0*/  LOP3.LUT R34, R69.reuse, 0x4, RZ, 0xfc, !PT ;  /* 0x0000000445227812 */ /* 0x040fe200078efcff */
[----:B------:R-:W-:Y:S01]  /*16f0*/  @!P2 IMAD.MOV R16, RZ, RZ, -R16 ;  /* 0x000000ffff10a224 */ /* 0x000fe200078e0a10 */
[----:B------:R-:W-:Y:S01]  /*1700*/  SEL R111, R2, R3, !P4 ;  /* 0x00000003026f7207 */ /* 0x000fe20006000000 */
[----:B------:R-:W-:Y:S01]  /*1710*/  IMAD R109, R4, 0x2, R107 ;  /* 0x00000002046d7824 */ /* 0x000fe200078e026b */
[----:B------:R-:W-:Y:S01]  /*1720*/  ISETP.GT.AND P2, PT, R50, 0x1f, PT ;  /* 0x0000001f3200780c */ /* 0x000fe20003f44270 */
[----:B-----5:R-:W-:Y:S01]  /*1730*/  IMAD R88, R88, UR4, RZ ;  /* 0x0000000458587c24 */ /* 0x020fe2000f8e02ff */
[----:B------:R-:W-:Y:S01]  /*1740*/  SEL R115, R2, R7, !P4 ;  /* 0x0000000702737207 */ /* 0x000fe20006000000 */
[----:B------:R-:W-:Y:S01]  /*1750*/  IMAD R3, R4, 0x2, R109 ;  /* 0x0000000204037824 */ /* 0x000fe200078e026d */
[----:B------:R-:W-:Y:S01]  /*1760*/  SEL R92, RZ, 0x4, !P2 ;  /* 0x00000004ff5c7807 */ /* 0x000fe20005000000 */
[----:B------:R-:W-:Y:S01]  /*1770*/  @!P1 IMAD.MOV R15, RZ, RZ, -R15 ;  /* 0x000000ffff0f9224 */ /* 0x000fe200078e0a0f */
[----:B------:R-:W-:Y:S01]  /*1780*/  LEA R28, P1, R88, UR12, 0x2 ;  /* 0x0000000c581c7c11 */ /* 0x000fe2000f8210ff */
[----:B------:R-:W-:Y:S01]  /*1790*/  @!P0 IMAD.MOV R17, RZ, RZ, -R17 ;  /* 0x000000ffff118224 */ /* 0x000fe200078e0a11 */
[----:B------:R-:W-:Y:S01]  /*17a0*/  ISETP.GE.AND P0, PT, R69, R48, PT ;  /* 0x000000304500720c */ /* 0x000fe20003f06270 */
[----:B------:R-:W-:Y:S01]  /*17b0*/  @!P3 IMAD.MOV R18, RZ, RZ, -R18 ;  /* 0x000000ffff12b224 */ /* 0x000fe200078e0a12 */
[C---:B------:R-:W-:Y:S01]  /*17c0*/  SEL R113, R2.reuse, R6, !P4 ;  /* 0x0000000602717207 */ /* 0x040fe20006000000 */
[----:B------:R-:W-:Y:S01]  /*17d0*/  @!P5 IMAD.MOV R19, RZ, RZ, -R19 ;  /* 0x000000ffff13d224 */ /* 0x000fe200078e0a13 */
[----:B------:R-:W-:Y:S01]  /*17e0*/  SEL R117, R2, R8, !P4 ;  /* 0x0000000802757207 */ /* 0x000fe20006000000 */
[----:B------:R-:W-:Y:S01]  /*17f0*/  IMAD R90, R32, R5, RZ ;  /* 0x00000005205a7224 */ /* 0x000fe200078e02ff */
[----:B------:R-:W-:Y:S01]  /*1800*/  SEL R119, R2, R9, !P4 ;  /* 0x0000000902777207 */ /* 0x000fe20006000000 */
[----:B------:R-:W-:Y:S01]  /*1810*/  IMAD R7, R4, 0x2, R3 ;  /* 0x0000000204077824 */ /* 0x000fe200078e0203 */
[C---:B------:R-:W-:Y:S01]  /*1820*/  SEL R121, R2.reuse, R10, !P4 ;  /* 0x0000000a02797207 */ /* 0x040fe20006000000 */
[----:B------:R-:W-:Y:S01]  /*1830*/  IMAD R111, R111, UR6, RZ ;  /* 0x000000066f6f7c24 */ /* 0x000fe2000f8e02ff */
[----:B------:R-:W-:Y:S01]  /*1840*/  SEL R123, R2, R11, !P4 ;  /* 0x0000000b027b7207 */ /* 0x000fe20006000000 */
[----:B------:R-:W-:Y:S01]  /*1850*/  IMAD R9, R4, 0x2, R7 ;  /* 0x0000000204097824 */ /* 0x000fe200078e0207 */
[C---:B------:R-:W-:Y:S01]  /*1860*/  SEL R125, R2.reuse, R12, !P4 ;  /* 0x0000000c027d7207 */ /* 0x040fe20006000000 */
[----:B------:R-:W-:Y:S01]  /*1870*/  IMAD R113, R113, UR6, RZ ;  /* 0x0000000671717c24 */ /* 0x000fe2000f8e02ff */
        /* <DEDUP_REMOVED lines=14> */
[----:B------:R-:W-:Y:S01]  /*1960*/  SEL R141, R2, R21, !P4 ;  /* 0x00000015028d7207 */ /* 0x000fe20006000000 */
[----:B------:R-:W-:Y:S01]  /*1970*/  IMAD R129, R129, UR6, RZ ;  /* 0x0000000681817c24 */ /* 0x000fe2000f8e02ff */
[----:B------:R-:W-:Y:S01]  /*1980*/  LEA R86, P3, R90, UR14, 0x2 ;  /* 0x0000000e5a567c11 */ /* 0x000fe2000f8610ff */
[----:B------:R-:W-:Y:S01]  /*1990*/  IMAD R131, R131, UR6, RZ ;  /* 0x0000000683837c24 */ /* 0x000fe2000f8e02ff */
[----:B------:R-:W-:Y:S01]  /*19a0*/  SEL R2, R92, RZ, !P0 ;  /* 0x000000ff5c027207 */ /* 0x000fe20004000000 */
[----:B------:R-:W-:Y:S01]  /*19b0*/  IMAD R133, R133, UR6, RZ ;  /* 0x0000000685857c24 */ /* 0x000fe2000f8e02ff */
[----:B------:R-:W-:Y:S01]  /*19c0*/  LEA.HI.X.SX32 R30, R88, UR13, 0x2, P1 ;  /* 0x0000000d581e7c11 */ /* 0x000fe200088f16ff */
[----:B------:R-:W-:Y:S01]  /*19d0*/  IMAD R135, R135, UR6, RZ ;  /* 0x0000000687877c24 */ /* 0x000fe2000f8e02ff */
[-C--:B------:R-:W-:Y:S01]  /*19e0*/  LEA R54, P1, R3, R28.reuse, 0x2 ;  /* 0x0000001c03367211 */ /* 0x080fe200078210ff */
[----:B------:R-:W-:Y:S01]  /*19f0*/  IMAD R137, R137, UR6, RZ ;  /* 0x0000000689897c24 */ /* 0x000fe2000f8e02ff */
[----:B------:R-:W-:Y:S01]  /*1a00*/  LEA.HI.X.SX32 R36, R90, UR15, 0x2, P3 ;  /* 0x0000000f5a247c11 */ /* 0x000fe200098f16ff */
[----:B------:R-:W-:Y:S01]  /*1a10*/  IMAD R139, R139, UR6, RZ ;  /* 0x000000068b8b7c24 */ /* 0x000fe2000f8e02ff */
[----:B------:R-:W-:Y:S01]  /*1a20*/  ISETP.NE.U32.AND P5, PT, R2, RZ, PT ;  /* 0x000000ff0200720c */ /* 0x000fe20003fa5070 */
[----:B------:R-:W-:Y:S01]  /*1a30*/  IMAD R2, R4, 0x2, R9 ;  /* 0x0000000204027824 */ /* 0x000fe200078e0209 */
[----:B------:R-:W-:Y:S01]  /*1a40*/  LEA R148, P3, R7, R28, 0x2 ;  /* 0x0000001c07947211 */ /* 0x000fe200078610ff */
[----:B------:R-:W-:Y:S01]  /*1a50*/  IMAD R141, R141, UR6, RZ ;  /* 0x000000068d8d7c24 */ /* 0x000fe2000f8e02ff */
[----:B------:R-:W-:Y:S01]  /*1a60*/  LEA.HI.X.SX32 R55, R3, R30, 0x2, P1 ;  /* 0x0000001e03377211 */ /* 0x000fe200008f16ff */
[----:B------:R-:W-:Y:S01]  /*1a70*/  USHF.L.U32 UR4, UR11, 0x15, URZ ;  /* 0x000000150b047899 */ /* 0x000fe200080006ff */
[----:B------:R-:W-:-:S02]  /*1a80*/  LEA R146, P0, R9, R28, 0x2 ;  /* 0x0000001c09927211 */ /* 0x000fc400078010ff */
[----:B------:R-:W-:Y:S01]  /*1a90*/  LEA R6, P1, R71, R28, 0x2 ;  /* 0x0000001c47067211 */ /* 0x000fe200078210ff */
[----:B------:R-:W-:Y:S01]  /*1aa0*/  ULOP3.LUT UR6, UR4, 0x600000, URZ, 0xc0, !UPT ;  /* 0x0060000004067892 */ /* 0x000fe2000f8ec0ff */
[----:B------:R-:W-:Y:S02]  /*1ab0*/  LEA.HI.X.SX32 R149, R7, R30, 0x2, P3 ;  /* 0x0000001e07957211 */ /* 0x000fe400018f16ff */
[-C--:B------:R-:W-:Y:S01]  /*1ac0*/  LEA R8, P3, R89, R28.reuse, 0x2 ;  /* 0x0000001c59087211 */ /* 0x080fe200078610ff */
[----:B------:R-:W-:Y:S01]  /*1ad0*/  UIADD3 UR12, UPT, UPT, UR20, UR6, URZ ;  /* 0x00000006140c7290 */ /* 0x000fe2000fffe0ff */
[----:B------:R-:W-:Y:S02]  /*1ae0*/  LEA R84, P4, R2, R28, 0x2 ;  /* 0x0000001c02547211 */ /* 0x000fe400078810ff */
[-C--:B------:R-:W-:Y:S02]  /*1af0*/  LEA.HI.X.SX32 R147, R9, R30.reuse, 0x2, P0 ;  /* 0x0000001e09937211 */ /* 0x080fe400000f16ff */
[----:B------:R-:W-:-:S02]  /*1b00*/  LEA.HI.X.SX32 R7, R71, R30, 0x2, P1 ;  /* 0x0000001e47077211 */ /* 0x000fc400008f16ff */
[----:B------:R-:W-:Y:S02]  /*1b10*/  LEA R10, P0, R91, R28, 0x2 ;  /* 0x0000001c5b0a7211 */ /* 0x000fe400078010ff */
[----:B------:R-:W-:Y:S02]  /*1b20*/  ISETP.GE.AND P1, PT, R33, R48, PT ;  /* 0x000000302100720c */ /* 0x000fe40003f26270 */
[-C--:B------:R-:W-:Y:S02]  /*1b30*/  LEA.HI.X.SX32 R9, R89, R30.reuse, 0x2, P3 ;  /* 0x0000001e59097211 */ /* 0x080fe400018f16ff */
[----:B------:R-:W-:Y:S02]  /*1b40*/  LEA.HI.X.SX32 R85, R2, R30, 0x2, P4 ;  /* 0x0000001e02557211 */ /* 0x000fe400020f16ff */
[----:B------:R-:W-:Y:S02]  /*1b50*/  LEA R12, P3, R93, R28, 0x2 ;  /* 0x0000001c5d0c7211 */ /* 0x000fe400078610ff */
[----:B------:R-:W-:-:S02]  /*1b60*/  LEA.HI.X.SX32 R11, R91, R30, 0x2, P0 ;  /* 0x0000001e5b0b7211 */ /* 0x000fc400000f16ff */
[----:B------:R-:W-:Y:S02]  /*1b70*/  SEL R2, R92, RZ, !P1 ;  /* 0x000000ff5c027207 */ /* 0x000fe40004800000 */
[----:B------:R-:W-:Y:S02]  /*1b80*/  ISETP.GE.AND P0, PT, R34, R48, PT ;  /* 0x000000302200720c */ /* 0x000fe40003f06270 */
[----:B------:R-:W-:Y:S02]  /*1b90*/  LEA.HI.X.SX32 R13, R93, R30, 0x2, P3 ;  /* 0x0000001e5d0d7211 */ /* 0x000fe400018f16ff */
[----:B------:R-:W-:Y:S02]  /*1ba0*/  ISETP.NE.U32.AND P3, PT, R2, RZ, PT ;  /* 0x000000ff0200720c */ /* 0x000fe40003f65070 */
[----:B------:R-:W-:Y:S02]  /*1bb0*/  SEL R2, R92, RZ, !P0 ;  /* 0x000000ff5c027207 */ /* 0x000fe40004000000 */
[----:B------:R-:W-:-:S02]  /*1bc0*/  LEA R20, P0, R101, R28, 0x2 ;  /* 0x0000001c65147211 */ /* 0x000fc400078010ff */
[----:B------:R-:W-:Y:S02]  /*1bd0*/  LEA R14, P4, R95, R28, 0x2 ;  /* 0x0000001c5f0e7211 */ /* 0x000fe400078810ff */
[----:B------:R-:W-:Y:S02]  /*1be0*/  LEA.HI.X.SX32 R21, R101, R30, 0x2, P0 ;  /* 0x0000001e65157211 */ /* 0x000fe400000f16ff */
[----:B------:R-:W-:Y:S02]  /*1bf0*/  LEA R22, P0, R103, R28, 0x2 ;  /* 0x0000001c67167211 */ /* 0x000fe400078010ff */
[-C--:B------:R-:W-:Y:S02]  /*1c00*/  LEA.HI.X.SX32 R15, R95, R30.reuse, 0x2, P4 ;  /* 0x0000001e5f0f7211 */ /* 0x080fe400020f16ff */
[----:B------:R-:W-:Y:S02]  /*1c10*/  LEA.HI.X.SX32 R23, R103, R30, 0x2, P0 ;  /* 0x0000001e67177211 */ /* 0x000fe400000f16ff */
[----:B------:R-:W-:-:S02]  /*1c20*/  LEA R24, P0, R105, R28, 0x2 ;  /* 0x0000001c69187211 */ /* 0x000fc400078010ff */
[----:B------:R-:W-:Y:S02]  /*1c30*/  LEA R16, P1, R97, R28, 0x2 ;  /* 0x0000001c61107211 */ /* 0x000fe400078210ff */
[----:B------:R-:W-:Y:S02]  /*1c40*/  LEA.HI.X.SX32 R25, R105, R30, 0x2, P0 ;  /* 0x0000001e69197211 */ /* 0x000fe400000f16ff */
[-C--:B------:R-:W-:Y:S02]  /*1c50*/  LEA R26, P0, R107, R28.reuse, 0x2 ;  /* 0x0000001c6b1a7211 */ /* 0x080fe400078010ff */
[----:B------:R-:W-:Y:S02]  /*1c60*/  LEA R18, P4, R99, R28, 0x2 ;  /* 0x0000001c63127211 */ /* 0x000fe400078810ff */
[----:B------:R-:W-:Y:S02]  /*1c70*/  LEA.HI.X.SX32 R27, R107, R30, 0x2, P0 ;  /* 0x0000001e6b1b7211 */ /* 0x000fe400000f16ff */
[----:B------:R-:W-:-:S02]  /*1c80*/  LEA R28, P0, R109, R28, 0x2 ;  /* 0x0000001c6d1c7211 */ /* 0x000fc400078010ff */
[-C--:B------:R-:W-:Y:S02]  /*1c90*/  LEA.HI.X.SX32 R17, R97, R30.reuse, 0x2, P1 ;  /* 0x0000001e61117211 */ /* 0x080fe400008f16ff */
[-C--:B------:R-:W-:Y:S02]  /*1ca0*/  LEA.HI.X.SX32 R19, R99, R30.reuse, 0x2, P4 ;  /* 0x0000001e63137211 */ /* 0x080fe400020f16ff */
[----:B------:R-:W-:Y:S02]  /*1cb0*/  LEA.HI.X.SX32 R29, R109, R30, 0x2, P0 ;  /* 0x0000001e6d1d7211 */ /* 0x000fe400000f16ff */
[-C--:B------:R-:W-:Y:S02]  /*1cc0*/  LEA R30, P0, R111, R86.reuse, 0x2 ;  /* 0x000000566f1e7211 */ /* 0x080fe400078010ff */
[----:B------:R-:W-:Y:S02]  /*1cd0*/  LEA R52, P4, R113, R86, 0x2 ;  /* 0x0000005671347211 */ /* 0x000fe400078810ff */
[----:B------:R-:W-:-:S02]  /*1ce0*/  LEA.HI.X.SX32 R31, R111, R36, 0x2, P0 ;  /* 0x000000246f1f7211 */ /* 0x000fc400000f16ff */
[----:B------:R-:W-:Y:S02]  /*1cf0*/  LEA R56, P0, R115, R86, 0x2 ;  /* 0x0000005673387211 */ /* 0x000fe400078010ff */
[----:B------:R-:W-:Y:S02]  /*1d00*/  LEA.HI.X.SX32 R53, R113, R36, 0x2, P4 ;  /* 0x0000002471357211 */ /* 0x000fe400020f16ff */
[----:B------:R-:W-:Y:S02]  /*1d10*/  LEA R58, P4, R117, R86, 0x2 ;  /* 0x00000056753a7211 */ /* 0x000fe400078810ff */
[----:B------:R-:W-:Y:S02]  /*1d20*/  LEA.HI.X.SX32 R57, R115, R36, 0x2, P0 ;  /* 0x0000002473397211 */ /* 0x000fe400000f16ff */
        /* <DEDUP_REMOVED lines=23> */
[----:B------:R-:W-:Y:S02]  /*1ea0*/  LOP3.LUT R35, R69, 0x6, RZ, 0xfc, !PT ;  /* 0x0000000645237812 */ /* 0x000fe400078efcff */
[----:B------:R-:W-:Y:S02]  /*1eb0*/  ISETP.NE.U32.AND P1, PT, R2, RZ, PT ;  /* 0x000000ff0200720c */ /* 0x000fe40003f25070 */
[----:B------:R-:W-:-:S02]  /*1ec0*/  LEA.HI.X.SX32 R87, R141, R36, 0x2, P4 ;  /* 0x000000248d577211 */ /* 0x000fc400020f16ff */
[C---:B------:R-:W-:Y:S02]  /*1ed0*/  LOP3.LUT R3, R94.reuse, 0xff, RZ, 0xc0, !PT ;  /* 0x000000ff5e037812 */ /* 0x040fe400078ec0ff */
[----:B------:R-:W-:Y:S02]  /*1ee0*/  LOP3.LUT R2, R94, 0x80, RZ, 0xc0, !PT ;  /* 0x000000805e027812 */ /* 0x000fe400078ec0ff */
[----:B------:R-:W-:Y:S02]  /*1ef0*/  ISETP.GE.AND P4, PT, R35, R48, PT ;  /* 0x000000302300720c */ /* 0x000fe40003f86270 */
[----:B------:R-:W-:Y:S02]  /*1f00*/  LEA.HI.X.SX32 R151, R139, R36, 0x2, P0 ;  /* 0x000000248b977211 */ /* 0x000fe400000f16ff */
[----:B------:R-:W-:Y:S02]  /*1f10*/  ISETP.NE.U32.AND P0, PT, R3, RZ, PT ;  /* 0x000000ff0300720c */ /* 0x000fe40003f05070 */
[----:B------:R-:W-:-:S02]  /*1f20*/  SHF.R.U32.HI R37, RZ, 0x5, R2 ;  /* 0x00000005ff257819 */ /* 0x000fc40000011602 */
[----:B------:R-:W-:Y:S01]  /*1f30*/  SEL R38, R92, RZ, !P4 ;  /* 0x000000ff5c267207 */ /* 0x000fe20006000000 */
[----:B------:R-:W-:Y:S08]  /*1f40*/  @P6 BRA `(.L_x_5) ;  /* 0x0000000000186947 */ /* 0x000ff00003800000 */
[----:B------:R-:W-:Y:S01]  /*1f50*/  ELECT P4, URZ, PT ;  /* 0x0000000000ff782f */ /* 0x000fe20003880000 */
[----:B------:R-:W-:Y:S01]  /*1f60*/  IMAD.MOV.U32 R36, RZ, RZ, 0x1 ;  /* 0x00000001ff247424 */ /* 0x000fe200078e00ff */
[----:B------:R-:W-:Y:S01]  /*1f70*/  UMOV UR4, 0x40 ;  /* 0x0000004000047882 */ /* 0x000fe20000000000 */
[----:B------:R-:W-:Y:S01]  /*1f80*/  UVIRTCOUNT.DEALLOC.SMPOOL 0x80 ;  /* 0x000000800000784c */ /* 0x000fe20000000000 */
[----:B------:R-:W-:-:S09]  /*1f90*/  ULEA UR4, UR7, UR4, 0x18 ;  /* 0x0000000407047291 */ /* 0x000fd2000f8ec0ff */
[----:B------:R1:W-:Y:S03]  /*1fa0*/  @P4 STS.U8 [UR4], R36 ;  /* 0x00000024ff004988 */ /* 0x0003e60008000004 */
.L_x_5:
[----:B------:R-:W-:Y:S01]  /*1fb0*/  ULEA UR12, UR5, UR12, 0x4 ;  /* 0x0000000c050c7291 */ /* 0x000fe2000f8e20ff */
[----:B-1----:R-:W-:Y:S01]  /*1fc0*/  IMAD R36, R70, 0x80, R37 ;  /* 0x0000008046247824 */ /* 0x002fe200078e0225 */
[----:B------:R-:W-:Y:S01]  /*1fd0*/  VOTEU.ALL UP0, P0 ;  /* 0x0000000000ff7886 */ /* 0x000fe20000000000 */
[----:B------:R-:W-:Y:S01]  /*1fe0*/  UIADD3 UR10, UPT, UPT, UR9, 0x14000, URZ ;  /* 0x00014000090a7890 */ /* 0x000fe2000fffe0ff */
[----:B------:R-:W-:Y:S01]  /*1ff0*/  LOP3.LUT R37, R69, 0x8, RZ, 0xfc, !PT ;  /* 0x0000000845257812 */ /* 0x000fe200078efcff */
[----:B------:R-:W-:Y:S01]  /*2000*/  VOTEU.ALL UP1, P0 ;  /* 0x0000000000ff7886 */ /* 0x000fe20000020000 */
[----:B------:R-:W-:Y:S01]  /*2010*/  VIADD R145, R36, UR9 ;  /* 0x0000000924917c36 */ /* 0x000fe20008000000 */
[----:B------:R-:W-:-:S04]  /*2020*/  @!UP0 UIADD3 UR14, UPT, UPT, -UR8, 0x100000, URZ ;  /* 0x00100000080e8890 */ /* 0x000fc8000fffe1ff */
[----:B------:R-:W-:Y:S02]  /*2030*/  @!UP0 USHF.L.U32 UR15, UR14, 0xb, URZ ;  /* 0x0000000b0e0f8899 */ /* 0x000fe400080006ff */
[----:B------:R-:W-:Y:S01]  /*2040*/  @!UP0 USHF.L.U32 UR14, UR14, 0x1, URZ ;  /* 0x000000010e0e8899 */ /* 0x000fe200080006ff */
[----:B------:R-:W-:Y:S01]  /*2050*/  IMAD.SHL.U32 R157, R5, 0x20, RZ ;  /* 0x00000020059d7824 */ /* 0x000fe200078e00ff */
[----:B------:R-:W-:Y:S01]  /*2060*/  STTM.x64 tmem[UR12], RZ ;  /* 0x000000ff000079ed */ /* 0x000fe2000834000c */
[----:B------:R-:W1:Y:S01]  /*2070*/  FENCE.VIEW.ASYNC.T ;  /* 0x00000000000073c6 */ /* 0x000e620000000200 */
[----:B------:R-:W-:-:S04]  /*2080*/  @!UP0 UIADD3 UR4, UPT, UPT, -UR8, 0x100000, URZ ;  /* 0x0010000008048890 */ /* 0x000fc8000fffe1ff */
[----:B------:R-:W-:Y:S02]  /*2090*/  @!UP0 USHF.L.U32 UR5, UR4, 0xb, URZ ;  /* 0x0000000b04058899 */ /* 0x000fe400080006ff */
[----:B------:R-:W-:Y:S01]  /*20a0*/  @!UP0 USHF.L.U32 UR4, UR4, 0x1, URZ ;  /* 0x0000000104048899 */ /* 0x000fe200080006ff */
[----:B-1----:R-:W-:Y:S01]  /*20b0*/  BAR.SYNC.DEFER_BLOCKING 0x0 ;  /* 0x0000000000007b1d */ /* 0x002fe20000010000 */
[----:B------:R-:W-:Y:S01]  /*20c0*/  ISETP.NE.U32.AND P4, PT, R38, RZ, PT ;  /* 0x000000ff2600720c */ /* 0x000fe20003f85070 */
[----:B------:R-:W-:Y:S01]  /*20d0*/  UIADD3 UR21, UPT, UPT, UR20, 0x80, URZ ;  /* 0x0000008014157890 */ /* 0x000fe2000fffe0ff */
[C---:B------:R-:W-:Y:S02]  /*20e0*/  LOP3.LUT R38, R69.reuse, 0xa, RZ, 0xfc, !PT ;  /* 0x0000000a45267812 */ /* 0x040fe400078efcff */
[C---:B------:R-:W-:Y:S01]  /*20f0*/  LOP3.LUT R39, R69.reuse, 0xc, RZ, 0xfc, !PT ;  /* 0x0000000c45277812 */ /* 0x040fe200078efcff */
[----:B------:R-:W-:Y:S01]  /*2100*/  VOTEU.ALL UP0, P0 ;  /* 0x0000000000ff7886 */ /* 0x000fe20000000000 */
[----:B------:R-:W-:-:S02]  /*2110*/  LOP3.LUT R42, R69, 0x12, RZ, 0xfc, !PT ;  /* 0x00000012452a7812 */ /* 0x000fc400078efcff */
[C---:B------:R-:W-:Y:S02]  /*2120*/  LOP3.LUT R45, R69.reuse, 0x18, RZ, 0xfc, !PT ;  /* 0x00000018452d7812 */ /* 0x040fe400078efcff */
[C---:B------:R-:W-:Y:S02]  /*2130*/  LOP3.LUT R49, R69.reuse, 0x1c, RZ, 0xfc, !PT ;  /* 0x0000001c45317812 */ /* 0x040fe400078efcff */
[----:B------:R-:W-:Y:S01]  /*2140*/  LOP3.LUT R51, R69, 0x1e, RZ, 0xfc, !PT ;  /* 0x0000001e45337812 */ /* 0x000fe200078efcff */
[----:B------:R-:W1:Y:S02]  /*2150*/  FENCE.VIEW.ASYNC.S ;  /* 0x00000000000073c6 */ /* 0x000e640000000000 */
[----:B-1----:R-:W1:Y:S02]  /*2160*/  @!UP0 SYNCS.EXCH.64 URZ, [UR10], UR14 ;  /* 0x0000000e0aff85b2 */ /* 0x002e640008000100 */
[----:B-1----:R-:W-:Y:S06]  /*2170*/  BAR.SYNC.DEFER_BLOCKING 0x0 ;  /* 0x0000000000007b1d */ /* 0x002fec0000010000 */
[----:B------:R1:W2:Y:S02]  /*2180*/  @!UP1 SYNCS.EXCH.64 URZ, [UR9+0x14008], UR4 ;  /* 0x0140080409ff95b2 */ /* 0x0002a40008000100 */
[----:B------:R-:W-:Y:S01]  /*2190*/  @!PT LDS RZ, [RZ] ;  /* 0x00000000fffff984 */ /* 0x000fe20000000800 */
[----:B------:R-:W-:Y:S01]  /*21a0*/  @!PT LDS RZ, [RZ] ;  /* 0x00000000fffff984 */ /* 0x000fe20000000800 */
[----:B------:R-:W-:Y:S01]  /*21b0*/  @!PT LDS RZ, [RZ] ;  /* 0x00000000fffff984 */ /* 0x000fe20000000800 */
[----:B--2---:R2:W-:Y:S01]  /*21c0*/  LDGSTS.E [R145+0xc000], desc[UR18][R6.64], P5 ;  /* 0x0c00000006917fae */ /* 0x0045e2000a9a1012 */
[----:B------:R-:W-:-:S03]  /*21d0*/  ISETP.GE.AND P5, PT, R37, R48, PT ;  /* 0x000000302500720c */ /* 0x000fc60003fa6270 */
[----:B------:R3:W-:Y:S01]  /*21e0*/  LDGSTS.E [R145+0xc008], desc[UR18][R8.64], P3 ;  /* 0x0c00800008917fae */ /* 0x0007e200099a1012 */
[-C--:B------:R-:W-:Y:S02]  /*21f0*/  ISETP.GE.AND P3, PT, R38, R48.reuse, PT ;  /* 0x000000302600720c */ /* 0x080fe40003f66270 */
[C---:B------:R-:W-:Y:S01]  /*2200*/  SEL R40, R92.reuse, RZ, !P5 ;  /* 0x000000ff5c287207 */ /* 0x040fe20006800000 */
[----:B------:R4:W-:Y:S01]  /*2210*/  LDGSTS.E [R145+0xc010], desc[UR18][R10.64], P1 ;  /* 0x0c0100000a917fae */ /* 0x0009e200089a1012 */
[----:B------:R-:W-:Y:S02]  /*2220*/  ISETP.GE.AND P5, PT, R39, R48, PT ;  /* 0x000000302700720c */ /* 0x000fe40003fa6270 */
[----:B------:R-:W-:Y:S01]  /*2230*/  SEL R41, R92, RZ, !P3 ;  /* 0x000000ff5c297207 */ /* 0x000fe20005800000 */
[----:B------:R5:W-:Y:S01]  /*2240*/  LDGSTS.E [R145+0xc018], desc[UR18][R12.64], P4 ;  /* 0x0c0180000c917fae */ /* 0x000be2000a1a1012 */
[----:B------:R-:W-:Y:S01]  /*2250*/  ISETP.NE.U32.AND P3, PT, R40, RZ, PT ;  /* 0x000000ff2800720c */ /* 0x000fe20003f65070 */
[----:B-1----:R-:W-:Y:S01]  /*2260*/  USHF.R.U32.HI UR4, URZ, 0x2, UR11 ;  /* 0x00000002ff047899 */ /* 0x002fe2000801160b */
[----:B------:R-:W-:-:S02]  /*2270*/  SEL R40, R92, RZ, !P5 ;  /* 0x000000ff5c287207 */ /* 0x000fc40006800000 */
[----:B------:R-:W-:Y:S01]  /*2280*/  ISETP.NE.U32.AND P1, PT, R41, RZ, PT ;  /* 0x000000ff2900720c */ /* 0x000fe20003f25070 */
[----:B------:R-:W-:Y:S01]  /*2290*/  USGXT.U32 UR4, UR4, 0x1 ;  /* 0x000000010404789a */ /* 0x000fe20008000000 */
[----:B------:R-:W-:Y:S02]  /*22a0*/  ISETP.NE.U32.AND P5, PT, R40, RZ, PT ;  /* 0x000000ff2800720c */ /* 0x000fe40003fa5070 */
[C---:B------:R-:W-:Y:S01]  /*22b0*/  LOP3.LUT R40, R69.reuse, 0xe, RZ, 0xfc, !PT ;  /* 0x0000000e45287812 */ /* 0x040fe200078efcff */
[----:B------:R-:W-:Y:S01]  /*22c0*/  UIADD3 UR13, UPT, UPT, UR4, UR6, UR21 ;  /* 0x00000006040d7290 */ /* 0x000fe2000fffe015 */
[----:B------:R-:W-:Y:S02]  /*22d0*/  LOP3.LUT R41, R69, 0x10, RZ, 0xfc, !PT ;  /* 0x0000001045297812 */ /* 0x000fe400078efcff */
[-C--:B------:R-:W-:Y:S01]  /*22e0*/  ISETP.GE.AND P4, PT, R40, R48.reuse, PT ;  /* 0x000000302800720c */ /* 0x080fe20003f86270 */
[----:B------:R1:W-:Y:S01]  /*22f0*/  LDGSTS.E [R145+0xc020], desc[UR18][R14.64], P3 ;  /* 0x0c0200000e917fae */ /* 0x0003e200099a1012 */
[----:B------:R-:W-:-:S02]  /*2300*/  ISETP.GE.AND P3, PT, R41, R48, PT ;  /* 0x000000302900720c */ /* 0x000fc40003f66270 */
[----:B------:R-:W-:Y:S01]  /*2310*/  SEL R43, R92, RZ, !P4 ;  /* 0x000000ff5c2b7207 */ /* 0x000fe20006000000 */
[----:B------:R1:W-:Y:S01]  /*2320*/  LDGSTS.E [R145+0xc028], desc[UR18][R16.64], P1 ;  /* 0x0c02800010917fae */ /* 0x0003e200089a1012 */
[----:B------:R-:W-:Y:S02]  /*2330*/  ISETP.GE.AND P4, PT, R42, R48, PT ;  /* 0x000000302a00720c */ /* 0x000fe40003f86270 */
[C---:B------:R-:W-:Y:S01]  /*2340*/  SEL R44, R92.reuse, RZ, !P3 ;  /* 0x000000ff5c2c7207 */ /* 0x040fe20005800000 */
[----:B------:R1:W-:Y:S01]  /*2350*/  LDGSTS.E [R145+0xc030], desc[UR18][R18.64], P5 ;  /* 0x0c03000012917fae */ /* 0x0003e2000a9a1012 */
[----:B------:R-:W-:Y:S02]  /*2360*/  ISETP.NE.U32.AND P3, PT, R43, RZ, PT ;  /* 0x000000ff2b00720c */ /* 0x000fe40003f65070 */
[----:B------:R-:W-:Y:S02]  /*2370*/  SEL R43, R92, RZ, !P4 ;  /* 0x000000ff5c2b7207 */ /* 0x000fe40006000000 */
[----:B------:R-:W-:-:S02]  /*2380*/  ISETP.NE.U32.AND P1, PT, R44, RZ, PT ;  /* 0x000000ff2c00720c */ /* 0x000fc40003f25070 */
[----:B------:R-:W-:Y:S02]  /*2390*/  ISETP.NE.U32.AND P4, PT, R43, RZ, PT ;  /* 0x000000ff2b00720c */ /* 0x000fe40003f85070 */
[C---:B------:R-:W-:Y:S02]  /*23a0*/  LOP3.LUT R43, R69.reuse, 0x14, RZ, 0xfc, !PT ;  /* 0x00000014452b7812 */ /* 0x040fe400078efcff */
[----:B------:R-:W-:Y:S02]  /*23b0*/  LOP3.LUT R44, R69, 0x16, RZ, 0xfc, !PT ;  /* 0x00000016452c7812 */ /* 0x000fe400078efcff */
[-C--:B------:R-:W-:Y:S01]  /*23c0*/  ISETP.GE.AND P5, PT, R43, R48.reuse, PT ;  /* 0x000000302b00720c */ /* 0x080fe20003fa6270 */
[----:B------:R1:W-:Y:S01]  /*23d0*/  LDGSTS.E [R145+0xc038], desc[UR18][R20.64], P3 ;  /* 0x0c03800014917fae */ /* 0x0003e200099a1012 */
[----:B------:R-:W-:Y:S02]  /*23e0*/  ISETP.GE.AND P3, PT, R44, R48, PT ;  /* 0x000000302c00720c */ /* 0x000fe40003f66270 */
[C---:B------:R-:W-:Y:S01]  /*23f0*/  SEL R46, R92.reuse, RZ, !P5 ;  /* 0x000000ff5c2e7207 */ /* 0x040fe20006800000 */
[----:B------:R1:W-:Y:S01]  /*2400*/  LDGSTS.E [R145+0xc040], desc[UR18][R22.64], P1 ;  /* 0x0c04000016917fae */ /* 0x0003e200089a1012 */
[----:B------:R-:W-:-:S02]  /*2410*/  SEL R47, R92, RZ, !P3 ;  /* 0x000000ff5c2f7207 */ /* 0x000fc40005800000 */
[----:B------:R-:W-:Y:S01]  /*2420*/  ISETP.NE.U32.AND P3, PT, R46, RZ, PT ;  /* 0x000000ff2e00720c */ /* 0x000fe20003f65070 */
[----:B------:R1:W-:Y:S01]  /*2430*/  LDGSTS.E [R145+0xc048], desc[UR18][R24.64], P4 ;  /* 0x0c04800018917fae */ /* 0x0003e2000a1a1012 */
[-C--:B------:R-:W-:Y:S02]  /*2440*/  ISETP.GE.AND P5, PT, R45, R48.reuse, PT ;  /* 0x000000302d00720c */ /* 0x080fe40003fa6270 */
[----:B------:R-:W-:Y:S02]  /*2450*/  ISETP.NE.U32.AND P1, PT, R47, RZ, PT ;  /* 0x000000ff2f00720c */ /* 0x000fe40003f25070 */
[----:B------:R-:W-:Y:S02]  /*2460*/  LOP3.LUT R47, R69, 0x1a, RZ, 0xfc, !PT ;  /* 0x0000001a452f7812 */ /* 0x000fe400078efcff */
[----:B------:R-:W-:Y:S02]  /*2470*/  SEL R46, R92, RZ, !P5 ;  /* 0x000000ff5c2e7207 */ /* 0x000fe40006800000 */
[----:B------:R-:W-:-:S02]  /*2480*/  ISETP.GE.AND P4, PT, R47, R48, PT ;  /* 0x000000302f00720c */ /* 0x000fc40003f86270 */
[----:B------:R-:W-:Y:S01]  /*2490*/  ISETP.NE.U32.AND P5, PT, R46, RZ, PT ;  /* 0x000000ff2e00720c */ /* 0x000fe20003fa5070 */
[----:B------:R1:W-:Y:S01]  /*24a0*/  LDGSTS.E [R145+0xc050], desc[UR18][R26.64], P3 ;  /* 0x0c0500001a917fae */ /* 0x0003e200099a1012 */
[-C--:B------:R-:W-:Y:S02]  /*24b0*/  ISETP.GE.AND P3, PT, R49, R48.reuse, PT ;  /* 0x000000303100720c */ /* 0x080fe40003f66270 */
[----:B------:R-:W-:Y:S01]  /*24c0*/  LOP3.LUT R46, R94, 0xe0, RZ, 0xc0, !PT ;  /* 0x000000e05e2e7812 */ /* 0x000fe200078ec0ff */
[----:B------:R1:W-:Y:S01]  /*24d0*/  LDGSTS.E [R145+0xc058], desc[UR18][R28.64], P1 ;  /* 0x0c0580001c917fae */ /* 0x0003e200089a1012 */
[C---:B------:R-:W-:Y:S02]  /*24e0*/  SEL R96, R92.reuse, RZ, !P4 ;  /* 0x000000ff5c607207 */ /* 0x040fe40006000000 */
[----:B------:R-:W-:Y:S02]  /*24f0*/  ISETP.GE.AND P4, PT, R51, R48, PT ;  /* 0x000000303300720c */ /* 0x000fe40003f86270 */
[----:B------:R-:W-:-:S02]  /*2500*/  SEL R98, R92, RZ, !P3 ;  /* 0x000000ff5c627207 */ /* 0x000fc40005800000 */
[----:B------:R-:W-:Y:S01]  /*2510*/  SHF.R.U32.HI R143, RZ, 0x1, R46 ;  /* 0x00000001ff8f7819 */ /* 0x000fe2000001162e */
[----:B------:R1:W-:Y:S01]  /*2520*/  LDGSTS.E [R145+0xc060], desc[UR18][R54.64], P5 ;  /* 0x0c06000036917fae */ /* 0x0003e2000a9a1012 */
[----:B------:R-:W-:Y:S02]  /*2530*/  SEL R46, R92, RZ, !P4 ;  /* 0x000000ff5c2e7207 */ /* 0x000fe40006000000 */
[----:B------:R-:W-:Y:S01]  /*2540*/  ISETP.NE.U32.AND P1, PT, R96, RZ, PT ;  /* 0x000000ff6000720c */ /* 0x000fe20003f25070 */
[----:B------:R-:W-:Y:S01]  /*2550*/  IMAD.SHL.U32 R96, R3, 0x4, RZ ;  /* 0x0000000403607824 */ /* 0x000fe200078e00ff */
[----:B------:R-:W-:Y:S02]  /*2560*/  ISETP.NE.U32.AND P3, PT, R98, RZ, PT ;  /* 0x000000ff6200720c */ /* 0x000fe40003f65070 */
[----:B------:R-:W-:Y:S02]  /*2570*/  ISETP.NE.U32.AND P4, PT, R46, RZ, PT ;  /* 0x000000ff2e00720c */ /* 0x000fe40003f85070 */
[----:B------:R-:W-:Y:S01]  /*2580*/  LOP3.LUT R46, R96, R143, RZ, 0x3c, !PT ;  /* 0x0000008f602e7212 */ /* 0x000fe200078e3cff */
[----:B------:R-:W-:Y:S01]  /*2590*/  VIADD R96, R48, 0xffffffe0 ;  /* 0xffffffe030607836 */ /* 0x000fe20000000000 */
[----:B------:R-:W-:-:S03]  /*25a0*/  ISETP.GE.AND P5, PT, R32, R48, PT ;  /* 0x000000302000720c */ /* 0x000fc60003fa6270 */
[----:B------:R-:W-:Y:S01]  /*25b0*/  VIADD R143, R46, UR9 ;  /* 0x000000092e8f7c36 */ /* 0x000fe20008000000 */
[----:B------:R-:W-:Y:S01]  /*25c0*/  SEL R92, R92, RZ, !P5 ;  /* 0x000000ff5c5c7207 */ /* 0x000fe20006800000 */
[----:B------:R1:W-:Y:S01]  /*25d0*/  LDGSTS.E [R145+0xc068], desc[UR18][R148.64], P1 ;  /* 0x0c06800094917fae */ /* 0x0003e200089a1012 */
[-C--:B------:R-:W-:Y:S02]  /*25e0*/  ISETP.GE.AND P1, PT, R69, R96.reuse, PT ;  /* 0x000000604500720c */ /* 0x080fe40003f26270 */
[-C--:B------:R-:W-:Y:S01]  /*25f0*/  ISETP.GE.AND P5, PT, R34, R96.reuse, PT ;  /* 0x000000602200720c */ /* 0x080fe20003fa6270 */
[----:B------:R-:W-:Y:S01]  /*2600*/  LDGSTS.E [R145+0xc070], desc[UR18][R146.64], P3 ;  /* 0x0c07000092917fae */ /* 0x000fe200099a1012 */
[----:B------:R-:W-:Y:S02]  /*2610*/  SEL R98, RZ, 0x4, P1 ;  /* 0x00000004ff627807 */ /* 0x000fe40000800000 */
[-C--:B------:R-:W-:Y:S01]  /*2620*/  ISETP.GE.AND P1, PT, R35, R96.reuse, PT ;  /* 0x000000602300720c */ /* 0x080fe20003f26270 */
[----:B------:R-:W-:Y:S01]  /*2630*/  LDGSTS.E [R145+0xc078], desc[UR18][R84.64], P4 ;  /* 0x0c07800054917fae */ /* 0x000fe2000a1a1012 */
[----:B------:R-:W-:-:S02]  /*2640*/  ISETP.GE.AND P4, PT, R33, R96, PT ;  /* 0x000000602100720c */ /* 0x000fc40003f86270 */
[----:B------:R-:W-:Y:S01]  /*2650*/  SEL R104, RZ, 0x4, P1 ;  /* 0x00000004ff687807 */ /* 0x000fe20000800000 */
[----:B------:R-:W0:Y:S01]  /*2660*/  LDGDEPBAR ;  /* 0x00000000000079af */ /* 0x000e220000000000 */
[----:B------:R-:W-:Y:S02]  /*2670*/  SEL R100, RZ, 0x4, P4 ;  /* 0x00000004ff647807 */ /* 0x000fe40002000000 */
[-C--:B------:R-:W-:Y:S02]  /*2680*/  ISETP.GE.AND P4, PT, R37, R96.reuse, PT ;  /* 0x000000602500720c */ /* 0x080fe40003f86270 */
[----:B------:R-:W-:Y:S02]  /*2690*/  ISETP.GE.AND P1, PT, R39, R96, PT ;  /* 0x000000602700720c */ /* 0x000fe40003f26270 */
[----:B------:R-:W-:Y:S02]  /*26a0*/  SEL R102, RZ, 0x4, P5 ;  /* 0x00000004ff667807 */ /* 0x000fe40002800000 */
[----:B------:R-:W-:-:S02]  /*26b0*/  SEL R106, RZ, 0x4, P4 ;  /* 0x00000004ff6a7807 */ /* 0x000fc40002000000 */
[-C--:B------:R-:W-:Y:S02]  /*26c0*/  ISETP.GE.AND P5, PT, R38, R96.reuse, PT ;  /* 0x000000602600720c */ /* 0x080fe40003fa6270 */
[-C--:B------:R-:W-:Y:S02]  /*26d0*/  ISETP.GE.AND P4, PT, R40, R96.reuse, PT ;  /* 0x000000602800720c */ /* 0x080fe40003f86270 */
[----:B------:R-:W-:Y:S02]  /*26e0*/  SEL R110, RZ, 0x4, P1 ;  /* 0x00000004ff6e7807 */ /* 0x000fe40000800000 */
        /* <DEDUP_REMOVED lines=16> */
[----:B------:R-:W-:Y:S02]  /*27f0*/  ISETP.GE.AND P4, PT, R51, R96, PT ;  /* 0x000000603300720c */ /* 0x000fe40003f86270 */
[----:B------:R-:W-:Y:S02]  /*2800*/  SEL R96, RZ, 0x4, P1 ;  /* 0x00000004ff607807 */ /* 0x000fe40000800000 */
[----:B------:R-:W-:Y:S02]  /*2810*/  ISETP.NE.U32.AND P1, PT, R92, RZ, PT ;  /* 0x000000ff5c00720c */ /* 0x000fe40003f25070 */
[----:B------:R-:W-:Y:S02]  /*2820*/  ISETP.GT.AND P3, PT, R50, 0x3f, PT ;  /* 0x0000003f3200780c */ /* 0x000fe40003f64270 */
[----:B------:R-:W-:-:S02]  /*2830*/  SEL R92, RZ, 0x4, P4 ;  /* 0x00000004ff5c7807 */ /* 0x000fc40002000000 */
[----:B------:R-:W-:Y:S02]  /*2840*/  SEL R98, R98, RZ, P3 ;  /* 0x000000ff62627207 */ /* 0x000fe40001800000 */
[----:B------:R-:W-:Y:S02]  /*2850*/  SEL R100, R100, RZ, P3 ;  /* 0x000000ff64647207 */ /* 0x000fe40001800000 */
[----:B------:R-:W-:Y:S02]  /*2860*/  ISETP.NE.U32.AND P4, PT, R98, RZ, PT ;  /* 0x000000ff6200720c */ /* 0x000fe40003f85070 */
[----:B------:R-:W-:Y:S01]  /*2870*/  SEL R98, R92, RZ, P3 ;  /* 0x000000ff5c627207 */ /* 0x000fe20001800000 */
[----:B------:R1:W-:Y:S01]  /*2880*/  LDGSTS.E [R143], desc[UR18][R30.64], P1 ;  /* 0x000000001e8f7fae */ /* 0x0003e200089a1012 */
[----:B------:R-:W-:Y:S01]  /*2890*/  IMAD.SHL.U32 R92, R4, 0x20, RZ ;  /* 0x00000020045c7824 */ /* 0x000fe200078e00ff */
[----:B------:R-:W-:Y:S02]  /*28a0*/  SEL R126, RZ, 0x4, P5 ;  /* 0x00000004ff7e7807 */ /* 0x000fe40002800000 */
[----:B------:R1:W-:Y:S01]  /*28b0*/  LDGSTS.E [R143+0x400], desc[UR18][R52.64], P1 ;  /* 0x00400000348f7fae */ /* 0x0003e200089a1012 */
[----:B------:R-:W-:Y:S01]  /*28c0*/  SEL R102, R102, RZ, P3 ;  /* 0x000000ff66667207 */ /* 0x000fe20001800000 */
[----:B--2---:R-:W-:Y:S01]  /*28d0*/  IMAD.WIDE R6, R92, 0x4, R6 ;  /* 0x000000045c067825 */ /* 0x004fe200078e0206 */
[----:B------:R-:W-:Y:S01]  /*28e0*/  SEL R104, R104, RZ, P3 ;  /* 0x000000ff68687207 */ /* 0x000fe20001800000 */
[----:B------:R2:W-:Y:S01]  /*28f0*/  LDGSTS.E [R143+0x800], desc[UR18][R56.64], P1 ;  /* 0x00800000388f7fae */ /* 0x0005e200089a1012 */
[----:B------:R-:W-:Y:S01]  /*2900*/  SEL R106, R106, RZ, P3 ;  /* 0x000000ff6a6a7207 */ /* 0x000fe20001800000 */
[----:B---3--:R-:W-:Y:S01]  /*2910*/  IMAD.WIDE R8, R92, 0x4, R8 ;  /* 0x000000045c087825 */ /* 0x008fe200078e0208 */
[----:B------:R-:W-:Y:S01]  /*2920*/  ISETP.NE.U32.AND P5, PT, R100, RZ, PT ;  /* 0x000000ff6400720c */ /* 0x000fe20003fa5070 */
[----:B------:R3:W-:Y:S01]  /*2930*/  LDGSTS.E [R143+0xc00], desc[UR18][R58.64], P1 ;  /* 0x00c000003a8f7fae */ /* 0x0007e200089a1012 */
[----:B------:R-:W-:Y:S01]  /*2940*/  SEL R108, R108, RZ, P3 ;  /* 0x000000ff6c6c7207 */ /* 0x000fe20001800000 */
[----:B----4-:R-:W-:Y:S01]  /*2950*/  IMAD.WIDE R10, R92, 0x4, R10 ;  /* 0x000000045c0a7825 */ /* 0x010fe200078e020a */
[----:B------:R-:W-:Y:S01]  /*2960*/  SEL R110, R110, RZ, P3 ;  /* 0x000000ff6e6e7207 */ /* 0x000fe20001800000 */
[----:B------:R4:W-:Y:S01]  /*2970*/  LDGSTS.E [R143+0x1000], desc[UR18][R60.64], P1 ;  /* 0x010000003c8f7fae */ /* 0x0009e200089a1012 */
[----:B------:R-:W-:Y:S01]  /*2980*/  SEL R112, R112, RZ, P3 ;  /* 0x000000ff70707207 */ /* 0x000fe20001800000 */
[----:B-----5:R-:W-:Y:S01]  /*2990*/  IMAD.WIDE R12, R92, 0x4, R12 ;  /* 0x000000045c0c7825 */ /* 0x020fe200078e020c */
[----:B------:R-:W-:Y:S01]  /*29a0*/  SEL R114, R114, RZ, P3 ;  /* 0x000000ff72727207 */ /* 0x000fe20001800000 */
[----:B------:R5:W-:Y:S01]  /*29b0*/  LDGSTS.E [R143+0x1400], desc[UR18][R62.64], P1 ;  /* 0x014000003e8f7fae */ /* 0x000be200089a1012 */
[----:B------:R-:W-:Y:S01]  /*29c0*/  SEL R116, R116, RZ, P3 ;  /* 0x000000ff74747207 */ /* 0x000fe20001800000 */
[----:B-1----:R-:W-:Y:S01]  /*29d0*/  IMAD.WIDE R14, R92, 0x4, R14 ;  /* 0x000000045c0e7825 */ /* 0x002fe200078e020e */
[----:B------:R-:W-:Y:S01]  /*29e0*/  SEL R118, R118, RZ, P3 ;  /* 0x000000ff76767207 */ /* 0x000fe20001800000 */
[----:B------:R1:W-:Y:S01]  /*29f0*/  LDGSTS.E [R143+0x1800], desc[UR18][R64.64], P1 ;  /* 0x01800000408f7fae */ /* 0x0003e200089a1012 */
[----:B------:R-:W-:Y:S01]  /*2a00*/  SEL R120, R120, RZ, P3 ;  /* 0x000000ff78787207 */ /* 0x000fe20001800000 */
[----:B------:R-:W-:Y:S01]  /*2a10*/  IMAD.WIDE R16, R92, 0x4, R16 ;  /* 0x000000045c107825 */ /* 0x000fe200078e0210 */
        /* <DEDUP_REMOVED lines=8> */
[----:B------:R-:W-:Y:S01]  /*2aa0*/  ISETP.NE.U32.AND P3, PT, R102, RZ, PT ;  /* 0x000000ff6600720c */ /* 0x000fe20003f65070 */
[----:B------:R1:W-:Y:S02]  /*2ab0*/  LDGSTS.E [R143+0x2400], desc[UR18][R74.64], P1 ;  /* 0x024000004a8f7fae */ /* 0x0003e400089a1012 */
[----:B------:R-:W-:-:S02]  /*2ac0*/  IMAD.WIDE R22, R92, 0x4, R22 ;  /* 0x000000045c167825 */ /* 0x000fc400078e0216 */
[----:B------:R1:W-:Y:S02]  /*2ad0*/  LDGSTS.E [R143+0x2800], desc[UR18][R76.64], P1 ;  /* 0x028000004c8f7fae */ /* 0x0003e400089a1012 */
[C---:B------:R-:W-:Y:S02]  /*2ae0*/  IMAD.WIDE R24, R92.reuse, 0x4, R24 ;  /* 0x000000045c187825 */ /* 0x040fe400078e0218 */
[----:B------:R1:W-:Y:S02]  /*2af0*/  LDGSTS.E [R143+0x2c00], desc[UR18][R78.64], P1 ;  /* 0x02c000004e8f7fae */ /* 0x0003e400089a1012 */
[C---:B------:R-:W-:Y:S02]  /*2b00*/  IMAD.WIDE R26, R92.reuse, 0x4, R26 ;  /* 0x000000045c1a7825 */ /* 0x040fe400078e021a */
[----:B------:R1:W-:Y:S02]  /*2b10*/  LDGSTS.E [R143+0x3000], desc[UR18][R80.64], P1 ;  /* 0x03000000508f7fae */ /* 0x0003e400089a1012 */
[----:B------:R-:W-:-:S02]  /*2b20*/  IMAD.WIDE R28, R92, 0x4, R28 ;  /* 0x000000045c1c7825 */ /* 0x000fc400078e021c */
[----:B------:R1:W-:Y:S02]  /*2b30*/  LDGSTS.E [R143+0x3400], desc[UR18][R82.64], P1 ;  /* 0x03400000528f7fae */ /* 0x0003e400089a1012 */
[C---:B------:R-:W-:Y:S02]  /*2b40*/  IMAD.WIDE R54, R92.reuse, 0x4, R54 ;  /* 0x000000045c367825 */ /* 0x040fe400078e0236 */
[----:B------:R-:W-:Y:S02]  /*2b50*/  LDGSTS.E [R143+0x3800], desc[UR18][R150.64], P1 ;  /* 0x03800000968f7fae */ /* 0x000fe400089a1012 */
[----:B------:R-:W-:Y:S02]  /*2b60*/  IMAD.WIDE R154, R92, 0x4, R148 ;  /* 0x000000045c9a7825 */ /* 0x000fe400078e0294 */
[----:B------:R1:W-:Y:S01]  /*2b70*/  LDGSTS.E [R143+0x3c00], desc[UR18][R86.64], P1 ;  /* 0x03c00000568f7fae */ /* 0x0003e200089a1012 */
[----:B------:R-:W-:Y:S01]  /*2b80*/  ISETP.NE.U32.AND P1, PT, R104, RZ, PT ;  /* 0x000000ff6800720c */ /* 0x000fe20003f25070 */
[----:B------:R-:W-:-:S02]  /*2b90*/  IMAD.WIDE R152, R92, 0x4, R146 ;  /* 0x000000045c987825 */ /* 0x000fc400078e0292 */
[----:B------:R-:W0:Y:S02]  /*2ba0*/  LDGDEPBAR ;  /* 0x00000000000079af */ /* 0x000e240000000000 */
[----:B------:R-:W-:Y:S01]  /*2bb0*/  IMAD.WIDE R148, R92, 0x4, R84 ;  /* 0x000000045c947825 */ /* 0x000fe200078e0254 */
[----:B------:R-:W-:Y:S03]  /*2bc0*/  BAR.SYNC.DEFER_BLOCKING 0x0 ;  /* 0x0000000000007b1d */ /* 0x000fe60000010000 */
[----:B------:R-:W-:-:S04]  /*2bd0*/  IMAD.WIDE R30, R157, 0x4, R30 ;  /* 0x000000049d1e7825 */ /* 0x000fc800078e021e */
[----:B------:R-:W-:-:S04]  /*2be0*/  IMAD.WIDE R52, R157, 0x4, R52 ;  /* 0x000000049d347825 */ /* 0x000fc800078e0234 */
[----:B--2---:R-:W-:-:S04]  /*2bf0*/  IMAD.WIDE R56, R157, 0x4, R56 ;  /* 0x000000049d387825 */ /* 0x004fc800078e0238 */
[----:B---3--:R-:W-:-:S04]  /*2c00*/  IMAD.WIDE R58, R157, 0x4, R58 ;  /* 0x000000049d3a7825 */ /* 0x008fc800078e023a */
[----:B----4-:R-:W-:-:S04]  /*2c10*/  IMAD.WIDE R60, R157, 0x4, R60 ;  /* 0x000000049d3c7825 */ /* 0x010fc800078e023c */
[C---:B-----5:R-:W-:Y:S01]  /*2c20*/  IMAD.WIDE R62, R157.reuse, 0x4, R62 ;  /* 0x000000049d3e7825 */ /* 0x060fe200078e023e */
[----:B------:R-:W-:Y:S01]  /*2c30*/  @!PT LDS RZ, [RZ] ;  /* 0x00000000fffff984 */ /* 0x000fe20000000800 */
[----:B------:R-:W-:Y:S01]  /*2c40*/  @!PT LDS RZ, [RZ] ;  /* 0x00000000fffff984 */ /* 0x000fe20000000800 */
[----:B------:R-:W-:Y:S01]  /*2c50*/  @!PT LDS RZ, [RZ] ;  /* 0x00000000fffff984 */ /* 0x000fe20000000800 */
[----:B------:R2:W-:Y:S01]  /*2c60*/  LDGSTS.E [R145+0x10000], desc[UR18][R6.64], P4 ;  /* 0x1000000006917fae */ /* 0x0005e2000a1a1012 */
[----:B------:R-:W-:Y:S02]  /*2c70*/  ISETP.NE.U32.AND P4, PT, R106, RZ, PT ;  /* 0x000000ff6a00720c */ /* 0x000fe40003f85070 */
[C---:B-1----:R-:W-:Y:S01]  /*2c80*/  IMAD.WIDE R64, R157.reuse, 0x4, R64 ;  /* 0x000000049d407825 */ /* 0x042fe200078e0240 */
[----:B------:R2:W-:Y:S01]  /*2c90*/  LDGSTS.E [R145+0x10008], desc[UR18][R8.64], P5 ;  /* 0x1000800008917fae */ /* 0x0005e2000a9a1012 */
[----:B------:R-:W-:Y:S02]  /*2ca0*/  ISETP.NE.U32.AND P5, PT, R108, RZ, PT ;  /* 0x000000ff6c00720c */ /* 0x000fe40003fa5070 */
[----:B------:R-:W-:Y:S01]  /*2cb0*/  IMAD.WIDE R66, R157, 0x4, R66 ;  /* 0x000000049d427825 */ /* 0x000fe200078e0242 */
[----:B------:R2:W-:Y:S01]  /*2cc0*/  LDGSTS.E [R145+0x10010], desc[UR18][R10.64], P3 ;  /* 0x100100000a917fae */ /* 0x0005e200099a1012 */
[----:B------:R-:W-:-:S02]  /*2cd0*/  ISETP.NE.U32.AND P3, PT, R110, RZ, PT ;  /* 0x000000ff6e00720c */ /* 0x000fc40003f65070 */
[C---:B------:R-:W-:Y:S01]  /*2ce0*/  IMAD.WIDE R72, R157.reuse, 0x4, R72 ;  /* 0x000000049d487825 */ /* 0x040fe200078e0248 */
[----:B------:R2:W-:Y:S01]  /*2cf0*/  LDGSTS.E [R145+0x10018], desc[UR18][R12.64], P1 ;  /* 0x100180000c917fae */ /* 0x0005e200089a1012 */
[----:B------:R-:W-:Y:S02]  /*2d00*/  ISETP.NE.U32.AND P1, PT, R112, RZ, PT ;  /* 0x000000ff7000720c */ /* 0x000fe40003f25070 */
[C---:B------:R-:W-:Y:S01]  /*2d10*/  IMAD.WIDE R74, R157.reuse, 0x4, R74 ;  /* 0x000000049d4a7825 */ /* 0x040fe200078e024a */
        /* <DEDUP_REMOVED lines=17> */
[----:B------:R-:W-:Y:S01]  /*2e30*/  IMAD.WIDE R86, R157, 0x4, R86 ;  /* 0x000000049d567825 */ /* 0x000fe200078e0256 */
[----:B------:R2:W-:Y:S01]  /*2e40*/  LDGSTS.E [R145+0x10050], desc[UR18][R26.64], P3 ;  /* 0x100500001a917fae */ /* 0x0005e200099a1012 */
[----:B------:R-:W-:-:S03]  /*2e50*/  ISETP.NE.U32.AND P3, PT, R124, RZ, PT ;  /* 0x000000ff7c00720c */ /* 0x000fc60003f65070 */
[----:B------:R2:W-:Y:S01]  /*2e60*/  LDGSTS.E [R145+0x10058], desc[UR18][R28.64], P1 ;  /* 0x100580001c917fae */ /* 0x0005e200089a1012 */
[----:B------:R-:W-:-:S03]  /*2e70*/  ISETP.NE.U32.AND P1, PT, R96, RZ, PT ;  /* 0x000000ff6000720c */ /* 0x000fc60003f25070 */
[----:B------:R2:W-:Y:S01]  /*2e80*/  LDGSTS.E [R145+0x10060], desc[UR18][R54.64], P4 ;  /* 0x1006000036917fae */ /* 0x0005e2000a1a1012 */
[----:B------:R-:W-:-:S05]  /*2e90*/  ISETP.NE.U32.AND P4, PT, R98, RZ, PT ;  /* 0x000000ff6200720c */ /* 0x000fca0003f85070 */
[----:B------:R2:W-:Y:S04]  /*2ea0*/  LDGSTS.E [R145+0x10068], desc[UR18][R154.64], P3 ;  /* 0x100680009a917fae */ /* 0x0005e800099a1012 */
[----:B------:R2:W-:Y:S01]  /*2eb0*/  LDGSTS.E [R145+0x10070], desc[UR18][R152.64], P1 ;  /* 0x1007000098917fae */ /* 0x0005e200089a1012 */
[----:B------:R-:W-:-:S03]  /*2ec0*/  ISETP.GE.AND P1, PT, R50, 0x20, PT ;  /* 0x000000203200780c */ /* 0x000fc60003f26270 */
[----:B------:R2:W-:Y:S04]  /*2ed0*/  LDGSTS.E [R145+0x10078], desc[UR18][R148.64], P4 ;  /* 0x1007800094917fae */ /* 0x0005e8000a1a1012 */
[----:B------:R-:W0:Y:S04]  /*2ee0*/  LDGDEPBAR ;  /* 0x00000000000079af */ /* 0x000e280000000000 */
[----:B------:R2:W-:Y:S04]  /*2ef0*/  LDGSTS.E [R143+0x4000], desc[UR18][R30.64], P5 ;  /* 0x040000001e8f7fae */ /* 0x0005e8000a9a1012 */
        /* <DEDUP_REMOVED lines=15> */
[----:B------:R-:W0:Y:S01]  /*2ff0*/  LDGDEPBAR ;  /* 0x00000000000079af */ /* 0x000e220000000000 */
[----:B------:R-:W-:-:S04]  /*3000*/  DEPBAR.LE SB0, 0x2 ;  /* 0x000080800000791a */ /* 0x000fc80000000000 */
[----:B------:R-:W-:Y:S06]  /*3010*/  BAR.SYNC.DEFER_BLOCKING 0x0 ;  /* 0x0000000000007b1d */ /* 0x000fec0000010000 */
[----:B------:R2:W1:Y:S04]  /*3020*/  LDS R96, [R36+UR9+0xc010] ;  /* 0x00c0100924607984 */ /* 0x0004680008000800 */
[----:B------:R2:W3:Y:S04]  /*3030*/  LDS R98, [R36+UR9+0xc018] ;  /* 0x00c0180924627984 */ /* 0x0004e80008000800 */
[----:B------:R2:W4:Y:S04]  /*3040*/  LDS R100, [R36+UR9+0xc020] ;  /* 0x00c0200924647984 */ /* 0x0005280008000800 */
[----:B------:R2:W5:Y:S04]  /*3050*/  LDS R102, [R36+UR9+0xc028] ;  /* 0x00c0280924667984 */ /* 0x0005680008000800 */
[----:B------:R2:W1:Y:S04]  /*3060*/  LDS R104, [R36+UR9+0xc030] ;  /* 0x00c0300924687984 */ /* 0x0004680008000800 */
        /* <DEDUP_REMOVED lines=8> */
[----:B------:R2:W1:Y:S01]  /*30f0*/  LDS R122, [R36+UR9+0xc078] ;  /* 0x00c07809247a7984 */ /* 0x0004620008000800 */
[----:B---345:R-:W-:Y:S05]  /*3100*/  @!P2 BRA `(.L_x_6) ;  /* 0x000000000010a947 */ /* 0x038fea0003800000 */
[----:B------:R-:W3:Y:S04]  /*3110*/  LDS R124, [R36+UR9+0xc000] ;  /* 0x00c00009247c7984 */ /* 0x000ee80008000800 */
[----:B------:R-:W4:Y:S01]  /*3120*/  LDS R5, [R36+UR9+0xc008] ;  /* 0x00c0080924057984 */ /* 0x000f220008000800 */
[----:B---3--:R3:W-:Y:S01]  /*3130*/  STTM tmem[UR13], R124 ;  /* 0x0000007c000079ed */ /* 0x0087e2000804000d */
[----:B----4-:R3:W-:Y:S02]  /*3140*/  STTM tmem[UR13+0x2], R5 ;  /* 0x00000205000079ed */ /* 0x0107e4000804000d */
.L_x_6:
[----:B------:R-:W-:Y:S01]  /*3150*/  UMOV UR4, URZ ;  /* 0x000000ff00047c82 */ /* 0x000fe20008000000 */
[----:B------:R-:W-:Y:S05]  /*3160*/  @!P2 BRA `(.L_x_7) ;  /* 0x00000000000ca947 */ /* 0x000fea0003800000 */
[----:B-1----:R1:W-:Y:S01]  /*3170*/  STTM tmem[UR13+0x4], R96 ;  /* 0x00000460000079ed */ /* 0x0023e2000804000d */
[----:B------:R-:W-:Y:S05]  /*3180*/  @!P2 BRA `(.L_x_8) ;  /* 0x00000000000ca947 */ /* 0x000fea0003800000 */
[----:B------:R4:W-:Y:S02]  /*3190*/  STTM tmem[UR13+0x6], R98 ;  /* 0x00000662000079ed */ /* 0x0009e4000804000d */
.L_x_7:
[----:B------:R-:W-:Y:S05]  /*31a0*/  @!P2 BRA `(.L_x_9) ;  /* 0x00000000000ca947 */ /* 0x000fea0003800000 */
[----:B------:R5:W-:Y:S02]  /*31b0*/  STTM tmem[UR13+0x8], R100 ;  /* 0x00000864000079ed */ /* 0x000be4000804000d */
.L_x_8:
[----:B------:R-:W-:Y:S05]  /*31c0*/  @!P2 BRA `(.L_x_10) ;  /* 0x00000000000ca947 */ /* 0x000fea0003800000 */
[----:B------:R2:W-:Y:S02]  /*31d0*/  STTM tmem[UR13+0xa], R102 ;  /* 0x00000a66000079ed */ /* 0x0005e4000804000d */
.L_x_9:
[----:B------:R-:W-:Y:S05]  /*31e0*/  @!P2 BRA `(.L_x_11) ;  /* 0x00000000000ca947 */ /* 0x000fea0003800000 */
[----:B-1----:R1:W-:Y:S02]  /*31f0*/  STTM tmem[UR13+0xc], R104 ;  /* 0x00000c68000079ed */ /* 0x0023e4000804000d */
.L_x_10:
[----:B------:R-:W-:Y:S05]  /*3200*/  @!P2 BRA `(.L_x_12) ;  /* 0x00000000000ca947 */ /* 0x000fea0003800000 */
[----:B-1----:R1:W-:Y:S02]  /*3210*/  STTM tmem[UR13+0xe], R106 ;  /* 0x00000e6a000079ed */ /* 0x0023e4000804000d */
.L_x_11:
[----:B------:R-:W-:Y:S05]  /*3220*/  @!P2 BRA `(.L_x_13) ;  /* 0x00000000000ca947 */ /* 0x000fea0003800000 */
[----:B-1----:R1:W-:Y:S02]  /*3230*/  STTM tmem[UR13+0x10], R108 ;  /* 0x0000106c000079ed */ /* 0x0023e4000804000d */
.L_x_12:
[----:B------:R-:W-:Y:S05]  /*3240*/  @!P2 BRA `(.L_x_14) ;  /* 0x00000000000ca947 */ /* 0x000fea0003800000 */
[----:B-1----:R1:W-:Y:S02]  /*3250*/  STTM tmem[UR13+0x12], R110 ;  /* 0x0000126e000079ed */ /* 0x0023e4000804000d */
.L_x_13:
[----:B------:R-:W-:Y:S05]  /*3260*/  @!P2 BRA `(.L_x_15) ;  /* 0x00000000000ca947 */ /* 0x000fea0003800000 */
[----:B-1----:R1:W-:Y:S02]  /*3270*/  STTM tmem[UR13+0x14], R112 ;  /* 0x00001470000079ed */ /* 0x0023e4000804000d */
.L_x_14:
[----:B------:R-:W-:Y:S05]  /*3280*/  @!P2 BRA `(.L_x_16) ;  /* 0x00000000000ca947 */ /* 0x000fea0003800000 */
[----:B-1----:R1:W-:Y:S02]  /*3290*/  STTM tmem[UR13+0x16], R114 ;  /* 0x00001672000079ed */ /* 0x0023e4000804000d */
.L_x_15:
[----:B------:R-:W-:Y:S05]  /*32a0*/  @!P2 BRA `(.L_x_17) ;  /* 0x00000000000ca947 */ /* 0x000fea0003800000 */
[----:B-1----:R1:W-:Y:S02]  /*32b0*/  STTM tmem[UR13+0x18], R116 ;  /* 0x00001874000079ed */ /* 0x0023e4000804000d */
.L_x_16:
[----:B------:R-:W-:Y:S05]  /*32c0*/  @!P2 BRA `(.L_x_18) ;  /* 0x00000000000ca947 */ /* 0x000fea0003800000 */
[----:B-1----:R1:W-:Y:S02]  /*32d0*/  STTM tmem[UR13+0x1a], R118 ;  /* 0x00001a76000079ed */ /* 0x0023e4000804000d */
.L_x_17:
[----:B------:R-:W-:Y:S05]  /*32e0*/  @!P2 BRA `(.L_x_19) ;  /* 0x00000000000ca947 */ /* 0x000fea0003800000 */
[----:B-1----:R1:W-:Y:S02]  /*32f0*/  STTM tmem[UR13+0x1c], R120 ;  /* 0x00001c78000079ed */ /* 0x0023e4000804000d */
.L_x_18:
[----:B------:R-:W-:Y:S05]  /*3300*/  @!P2 BRA `(.L_x_19) ;  /* 0x000000000004a947 */ /* 0x000fea0003800000 */
[----:B-1----:R1:W-:Y:S02]  /*3310*/  STTM tmem[UR13+0x1e], R122 ;  /* 0x00001e7a000079ed */ /* 0x0023e4000804000d */
.L_x_19:
[----:B-1----:R-:W-:Y:S01]  /*3320*/  VIADD R96, R48, 0xffffffc0 ;  /* 0xffffffc030607836 */ /* 0x002fe20000000000 */
[----:B------:R-:W-:Y:S01]  /*3330*/  ISETP.NE.U32.AND P4, PT, RZ, UR11, PT ;  /* 0x0000000bff007c0c */ /* 0x000fe2000bf85070 */
[----:B---3--:R-:W-:Y:S01]  /*3340*/  IMAD.SHL.U32 R5, R92, 0x4, RZ ;  /* 0x000000045c057824 */ /* 0x008fe200078e00ff */
[----:B------:R-:W-:Y:S01]  /*3350*/  SHF.R.S32.HI R151, RZ, 0x1f, R92 ;  /* 0x0000001fff977819 */ /* 0x000fe2000001145c */
[----:B------:R-:W1:Y:S02]  /*3360*/  FENCE.VIEW.ASYNC.T ;  /* 0x00000000000073c6 */ /* 0x000e640000000200 */
[----:B-1----:R-:W-:Y:S01]  /*3370*/  BAR.SYNC.DEFER_BLOCKING 0x0 ;  /* 0x0000000000007b1d */ /* 0x002fe20000010000 */
[----:B------:R-:W-:Y:S02]  /*3380*/  ISETP.GE.AND P3, PT, R69, R96, PT ;  /* 0x000000604500720c */ /* 0x000fe40003f66270 */
[C---:B------:R-:W-:Y:S02]  /*3390*/  ISETP.LT.OR P6, PT, R50.reuse, 0x20, P4 ;  /* 0x000000203200780c */ /* 0x040fe400027c1670 */
[----:B------:R-:W-:-:S02]  /*33a0*/  ISETP.GT.AND P2, PT, R50, 0x5f, PT ;  /* 0x0000005f3200780c */ /* 0x000fc40003f44270 */
[----:B----4-:R-:W-:Y:S02]  /*33b0*/  SEL R98, RZ, 0x4, P3 ;  /* 0x00000004ff627807 */ /* 0x010fe40001800000 */
[----:B------:R-:W-:Y:S02]  /*33c0*/  SHF.L.U64.HI R147, R92, 0x2, R151 ;  /* 0x000000025c937819 */ /* 0x000fe40000010297 */
[----:B--2---:R-:W-:Y:S02]  /*33d0*/  IADD3 R6, P3, PT, R6, R5, RZ ;  /* 0x0000000506067210 */ /* 0x004fe40007f7e0ff */
[----:B------:R-:W-:Y:S02]  /*33e0*/  SEL R98, R98, RZ, P2 ;  /* 0x000000ff62627207 */ /* 0x000fe40001000000 */
[----:B------:R-:W-:Y:S01]  /*33f0*/  ISETP.GE.AND P5, PT, R33, R96, PT ;  /* 0x000000602100720c */ /* 0x000fe20003fa6270 */
[----:B------:R-:W-:Y:S01]  /*3400*/  IMAD.X R7, R7, 0x1, R147, P3 ;  /* 0x0000000107077824 */ /* 0x000fe200018e0693 */
[----:B------:R-:W-:-:S02]  /*3410*/  ISETP.NE.U32.AND P3, PT, R98, RZ, PT ;  /* 0x000000ff6200720c */ /* 0x000fc40003f65070 */
[----:B------:R-:W-:Y:S02]  /*3420*/  SEL R98, RZ, 0x4, P5 ;  /* 0x00000004ff627807 */ /* 0x000fe40002800000 */
[----:B------:R-:W-:Y:S02]  /*3430*/  IADD3 R158, P5, PT, R8, R5, RZ ;  /* 0x00000005089e7210 */ /* 0x000fe40007fbe0ff */
[----:B------:R-:W-:Y:S01]  /*3440*/  SEL R98, R98, RZ, P2 ;  /* 0x000000ff62627207 */ /* 0x000fe20001000000 */
[----:B------:R-:W-:Y:S10]  /*3450*/  @P6 BRA `(.L_x_20) ;  /* 0x0000000000706947 */ /* 0x000ff40003800000 */
[----:B------:R-:W-:Y:S01]  /*3460*/  USHF.R.U32.HI UR14, URZ, 0x4, UR9 ;  /* 0x00000004ff0e7899 */ /* 0x000fe20008011609 */
[----:B------:R-:W-:Y:S01]  /*3470*/  UMOV UR5, URZ ;  /* 0x000000ff00057c82 */ /* 0x000fe20008000000 */
[----:B------:R-:W-:Y:S02]  /*3480*/  UIADD3 UR8, UPT, UPT, UR20, 0x90, URZ ;  /* 0x0000009014087890 */ /* 0x000fe4000fffe0ff */
[----:B------:R-:W-:Y:S02]  /*3490*/  USGXT.U32 UR14, UR14, 0xe ;  /* 0x0000000e0e0e789a */ /* 0x000fe40008000000 */
[----:B------:R-:W-:Y:S02]  /*34a0*/  UIADD3 UR11, UPT, UPT, UR20, 0x98, URZ ;  /* 0x00000098140b7890 */ /* 0x000fe4000fffe0ff */
[----:B------:R-:W-:Y:S01]  /*34b0*/  UIADD3 UR24, UP0, UPT, UR14, 0x2, URZ ;  /* 0x000000020e187890 */ /* 0x000fe2000ff1e0ff */
[----:B------:R-:W-:Y:S01]  /*34c0*/  UMOV UR26, 0x0 ;  /* 0x00000000001a7882 */ /* 0x000fe20000000000 */
[----:B------:R-:W-:-:S02]  /*34d0*/  UMOV UR27, 0x8200910 ;  /* 0x08200910001b7882 */ /* 0x000fc40000000000 */
[----:B------:R-:W-:Y:S02]  /*34e0*/  UIADD3.X UR25, UPT, UPT, UR5, 0x40004040, URZ, UP0, !UPT ;  /* 0x4000404005197890 */ /* 0x000fe400087fe4ff */
[----:B------:R-:W-:Y:S02]  /*34f0*/  UIADD3 UR5, UPT, UPT, UR20, 0x88, URZ ;  /* 0x0000008814057890 */ /* 0x000fe4000fffe0ff */
[----:B------:R-:W-:Y:S02]  /*3500*/  UIADD3.64 UR16, UPT, UPT, UR24, 0x2, URZ ;  /* 0x0000000218107897 */ /* 0x000fe4000fffe0ff */
[----:B------:R-:W-:Y:S01]  /*3510*/  UIADD3.64 UR22, UPT, UPT, UR24, 0x4, URZ ;  /* 0x0000000418167897 */ /* 0x000fe2000fffe0ff */
[----:B------:R-:W-:Y:S01]  /*3520*/  UMOV UR15, 0x40004040 ;  /* 0x40004040000f7882 */ /* 0x000fe20000000000 */
[----:B------:R-:W-:Y:S01]  /*3530*/  UMOV UR28, 0x0 ;  /* 0x00000000001c7882 */ /* 0x000fe20000000000 */
[----:B------:R-:W-:Y:S01]  /*3540*/  UMOV UR29, 0x8200910 ;  /* 0x08200910001d7882 */ /* 0x000fe20000000000 */
[----:B------:R-:W-:Y:S01]  /*3550*/  UMOV UR30, 0x0 ;  /* 0x00000000001e7882 */ /* 0x000fe20000000000 */
[----:B------:R-:W-:Y:S01]  /*3560*/  UMOV UR31, 0x8200910 ;  /* 0x08200910001f7882 */ /* 0x000fe20000000000 */
[----:B------:R-:W-:Y:S01]  /*3570*/  UMOV UR6, UR10 ;  /* 0x0000000a00067c82 */ /* 0x000fe20008000000 */
[----:B------:R-:W-:Y:S01]  /*3580*/  UMOV UR7, URZ ;  /* 0x000000ff00077c82 */ /* 0x000fe20008000000 */
[----:B------:R1:W-:Y:S01]  /*3590*/  UTCHMMA tmem[UR21], gdesc[UR14], tmem[UR20], tmem[UR26], idesc[UR27], !UPT ;  /* 0x00ff1a0e150079ea */ /* 0x0003e2000f800014 */
[----:B------:R-:W-:Y:S01]  /*35a0*/  UMOV UR32, 0x0 ;  /* 0x0000000000207882 */ /* 0x000fe20000000000 */
[----:B------:R-:W-:Y:S01]  /*35b0*/  UMOV UR33, 0x8200910 ;  /* 0x0820091000217882 */ /* 0x000fe20000000000 */
[----:B------:R1:W-:Y:S01]  /*35c0*/  UTCHMMA tmem[UR5], gdesc[UR24], tmem[UR20], tmem[UR28], idesc[UR29], UPT ;  /* 0x00ff1c18050079ea */ /* 0x0003e2000b800014 */
[----:B------:R-:W-:Y:S01]  /*35d0*/  UMOV UR6, UR6 ;  /* 0x0000000600067c82 */ /* 0x000fe20008000000 */
[----:B------:R1:W-:Y:S01]  /*35e0*/  UTCHMMA tmem[UR8], gdesc[UR16], tmem[UR20], tmem[UR30], idesc[UR31], UPT ;  /* 0x00ff1e10080079ea */ /* 0x0003e2000b800014 */
[----:B------:R1:W-:Y:S01]  /*35f0*/  UTCHMMA tmem[UR11], gdesc[UR22], tmem[UR20], tmem[UR32], idesc[UR33], UPT ;  /* 0x00ff20160b0079ea */ /* 0x0003e2000b800014 */
[----:B------:R1:W-:Y:S01]  /*3600*/  UTCBAR [UR6], URZ ;  /* 0x000000ff060073e9 */ /* 0x0003e200080000ff */
[----:B------:R-:W-:Y:S01]  /*3610*/  NOP ;  /* 0x0000000000007918 */ /* 0x000fe20000000000 */
.L_x_20:
[----:B------:R-:W-:Y:S01]  /*3620*/  BAR.SYNC.DEFER_BLOCKING 0x0 ;  /* 0x0000000000007b1d */ /* 0x000fe20000010000 */
[----:B------:R-:W-:Y:S01]  /*3630*/  IMAD.X R159, R9, 0x1, R147, P5 ;  /* 0x00000001099f7824 */ /* 0x000fe200028e0693 */
[----:B------:R-:W-:-:S04]  /*3640*/  ISETP.GE.AND P5, PT, R34, R96, PT ;  /* 0x000000602200720c */ /* 0x000fc80003fa6270 */
[----:B------:R-:W-:-:S04]  /*3650*/  SEL R8, RZ, 0x4, P5 ;  /* 0x00000004ff087807 */ /* 0x000fc80002800000 */
[----:B------:R-:W-:Y:S02]  /*3660*/  SEL R9, R8, RZ, P2 ;  /* 0x000000ff08097207 */ /* 0x000fe40001000000 */
[----:B------:R-:W-:Y:S01]  /*3670*/  IADD3 R8, P5, PT, R10, R5, RZ ;  /* 0x000000050a087210 */ /* 0x000fe20007fbe0ff */
[----:B------:R-:W-:Y:S01]  /*3680*/  @!PT LDS RZ, [RZ] ;  /* 0x00000000fffff984 */ /* 0x000fe20000000800 */
[----:B------:R-:W-:Y:S01]  /*3690*/  @!PT LDS RZ, [RZ] ;  /* 0x00000000fffff984 */ /* 0x000fe20000000800 */
[----:B------:R-:W-:Y:S01]  /*36a0*/  @!PT LDS RZ, [RZ] ;  /* 0x00000000fffff984 */ /* 0x000fe20000000800 */
[----:B------:R2:W-:Y:S01]  /*36b0*/  LDGSTS.E [R145+0xc000], desc[UR18][R6.64], P3 ;  /* 0x0c00000006917fae */ /* 0x0005e200099a1012 */
[----:B------:R-:W-:Y:S02]  /*36c0*/  ISETP.NE.U32.AND P3, PT, R98, RZ, PT ;  /* 0x000000ff6200720c */ /* 0x000fe40003f65070 */
[----:B------:R-:W-:-:S11]  /*36d0*/  SHF.R.S32.HI R98, RZ, 0x1f, R157 ;  /* 0x0000001fff627819 */ /* 0x000fd6000001149d */
[----:B------:R-:W-:Y:S01]  /*36e0*/  LDGSTS.E [R145+0xc008], desc[UR18][R158.64], P3 ;  /* 0x0c0080009e917fae */ /* 0x000fe200099a1012 */
[----:B------:R-:W-:Y:S01]  /*36f0*/  ISETP.NE.U32.AND P3, PT, R9, RZ, PT ;  /* 0x000000ff0900720c */ /* 0x000fe20003f65070 */
[----:B------:R-:W-:Y:S01]  /*3700*/  IMAD.X R9, R11, 0x1, R147, P5 ;  /* 0x000000010b097824 */ /* 0x000fe200028e0693 */
[----:B------:R-:W-:-:S04]  /*3710*/  ISETP.GE.AND P5, PT, R35, R96, PT ;  /* 0x000000602300720c */ /* 0x000fc80003fa6270 */
[----:B--2---:R-:W-:-:S04]  /*3720*/  SEL R6, RZ, 0x4, P5 ;  /* 0x00000004ff067807 */ /* 0x004fc80002800000 */
[----:B------:R-:W-:Y:S02]  /*3730*/  SEL R7, R6, RZ, P2 ;  /* 0x000000ff06077207 */ /* 0x000fe40001000000 */
[----:B------:R-:W-:Y:S01]  /*3740*/  IADD3 R6, P5, PT, R12, R5, RZ ;  /* 0x000000050c067210 */ /* 0x000fe20007fbe0ff */
[----:B------:R2:W-:Y:S01]  /*3750*/  LDGSTS.E [R145+0xc010], desc[UR18][R8.64], P3 ;  /* 0x0c01000008917fae */ /* 0x0005e200099a1012 */
[----:B------:R-:W-:-:S03]  /*3760*/  ISETP.NE.U32.AND P3, PT, R7, RZ, PT ;  /* 0x000000ff0700720c */ /* 0x000fc60003f65070 */
[----:B------:R-:W-:Y:S01]  /*3770*/  IMAD.X R7, R13, 0x1, R147, P5 ;  /* 0x000000010d077824 */ /* 0x000fe200028e0693 */
[----:B------:R-:W-:-:S04]  /*3780*/  ISETP.GE.AND P5, PT, R37, R96, PT ;  /* 0x000000602500720c */ /* 0x000fc80003fa6270 */
[----:B------:R-:W-:-:S04]  /*3790*/  SEL R10, RZ, 0x4, P5 ;  /* 0x00000004ff0a7807 */ /* 0x000fc80002800000 */
[----:B------:R-:W-:Y:S01]  /*37a0*/  SEL R11, R10, RZ, P2 ;  /* 0x000000ff0a0b7207 */ /* 0x000fe20001000000 */
[----:B------:R3:W-:Y:S01]  /*37b0*/  LDGSTS.E [R145+0xc018], desc[UR18][R6.64], P3 ;  /* 0x0c01800006917fae */ /* 0x0007e200099a1012 */
[----:B------:R-:W-:Y:S02]  /*37c0*/  IADD3 R10, P5, PT, R14, R5, RZ ;  /* 0x000000050e0a7210 */ /* 0x000fe40007fbe0ff */
[----:B------:R-:W-:-:S03]  /*37d0*/  ISETP.NE.U32.AND P3, PT, R11, RZ, PT ;  /* 0x000000ff0b00720c */ /* 0x000fc60003f65070 */
[----:B------:R-:W-:Y:S01]  /*37e0*/  IMAD.X R11, R15, 0x1, R147, P5 ;  /* 0x000000010f0b7824 */ /* 0x000fe200028e0693 */
[----:B------:R-:W-:-:S04]  /*37f0*/  ISETP.GE.AND P5, PT, R38, R96, PT ;  /* 0x000000602600720c */ /* 0x000fc80003fa6270 */
[----:B--2---:R-:W-:-:S04]  /*3800*/  SEL R8, RZ, 0x4, P5 ;  /* 0x00000004ff087807 */ /* 0x004fc80002800000 */
[----:B------:R-:W-:Y:S01]  /*3810*/  SEL R9, R8, RZ, P2 ;  /* 0x000000ff08097207 */ /* 0x000fe20001000000 */
[----:B------:R2:W-:Y:S01]  /*3820*/  LDGSTS.E [R145+0xc020], desc[UR18][R10.64], P3 ;  /* 0x0c0200000a917fae */ /* 0x0005e200099a1012 */
[----:B------:R-:W-:Y:S02]  /*3830*/  IADD3 R8, P5, PT, R16, R5, RZ ;  /* 0x0000000510087210 */ /* 0x000fe40007fbe0ff */
[----:B------:R-:W-:-:S03]  /*3840*/  ISETP.NE.U32.AND P3, PT, R9, RZ, PT ;  /* 0x000000ff0900720c */ /* 0x000fc60003f65070 */
[----:B------:R-:W-:Y:S01]  /*3850*/  IMAD.X R9, R17, 0x1, R147, P5 ;  /* 0x0000000111097824 */ /* 0x000fe200028e0693 */
[----:B------:R-:W-:-:S04]  /*3860*/  ISETP.GE.AND P5, PT, R39, R96, PT ;  /* 0x000000602700720c */ /* 0x000fc80003fa6270 */
[----:B---3--:R-:W-:-:S04]  /*3870*/  SEL R6, RZ, 0x4, P5 ;  /* 0x00000004ff067807 */ /* 0x008fc80002800000 */
        /* <DEDUP_REMOVED lines=27> */
[----:B---3--:R-:W-:Y:S02]  /*3a30*/  SEL R10, RZ, 0x4, P5 ;  /* 0x00000004ff0a7807 */ /* 0x008fe40002800000 */
[----:B--2---:R-:W-:Y:S02]  /*3a40*/  SHF.L.U64.HI R9, R157, 0x2, R98 ;  /* 0x000000029d097819 */ /* 0x004fe40000010262 */
[----:B------:R-:W-:Y:S01]  /*3a50*/  SEL R11, R10, RZ, P2 ;  /* 0x000000ff0a0b7207 */ /* 0x000fe20001000000 */
[----:B------:R2:W-:Y:S01]  /*3a60*/  LDGSTS.E [R145+0xc048], desc[UR18][R6.64], P3 ;  /* 0x0c04800006917fae */ /* 0x0005e200099a1012 */
[----:B------:R-:W-:Y:S02]  /*3a70*/  IADD3 R10, P5, PT, R26, R5, RZ ;  /* 0x000000051a0a7210 */ /* 0x000fe40007fbe0ff */
[----:B------:R-:W-:-:S03]  /*3a80*/  ISETP.NE.U32.AND P3, PT, R11, RZ, PT ;  /* 0x000000ff0b00720c */ /* 0x000fc60003f65070 */
[----:B------:R-:W-:Y:S01]  /*3a90*/  IMAD.X R11, R27, 0x1, R147, P5 ;  /* 0x000000011b0b7824 */ /* 0x000fe200028e0693 */
[----:B------:R-:W-:-:S04]  /*3aa0*/  ISETP.GE.AND P5, PT, R44, R96, PT ;  /* 0x000000602c00720c */ /* 0x000fc80003fa6270 */
[----:B------:R-:W-:Y:S01]  /*3ab0*/  SEL R8, RZ, 0x4, P5 ;  /* 0x00000004ff087807 */ /* 0x000fe20002800000 */
[----:B--2---:R-:W-:Y:S01]  /*3ac0*/  IMAD.SHL.U32 R7, R157, 0x4, RZ ;  /* 0x000000049d077824 */ /* 0x004fe200078e00ff */
[-C--:B------:R-:W-:Y:S02]  /*3ad0*/  IADD3 R12, P5, PT, R28, R5.reuse, RZ ;  /* 0x000000051c0c7210 */ /* 0x080fe40007fbe0ff */
[----:B------:R-:W-:Y:S01]  /*3ae0*/  SEL R8, R8, RZ, P2 ;  /* 0x000000ff08087207 */ /* 0x000fe20001000000 */
[----:B------:R2:W-:Y:S01]  /*3af0*/  LDGSTS.E [R145+0xc050], desc[UR18][R10.64], P3 ;  /* 0x0c0500000a917fae */ /* 0x0005e200099a1012 */
[----:B------:R-:W-:Y:S01]  /*3b00*/  IADD3 R14, P3, PT, R54, R5, RZ ;  /* 0x00000005360e7210 */ /* 0x000fe20007f7e0ff */
[----:B------:R-:W-:Y:S01]  /*3b10*/  IMAD.X R13, R29, 0x1, R147, P5 ;  /* 0x000000011d0d7824 */ /* 0x000fe200028e0693 */
[----:B------:R-:W-:-:S03]  /*3b20*/  ISETP.NE.U32.AND P5, PT, R8, RZ, PT ;  /* 0x000000ff0800720c */ /* 0x000fc60003fa5070 */
[----:B------:R-:W-:Y:S01]  /*3b30*/  IMAD.X R15, R55, 0x1, R147, P3 ;  /* 0x00000001370f7824 */ /* 0x000fe200018e0693 */
[----:B------:R-:W-:-:S05]  /*3b40*/  IADD3 R16, P3, PT, R154, R5, RZ ;  /* 0x000000059a107210 */ /* 0x000fca0007f7e0ff */
[----:B------:R-:W-:Y:S01]  /*3b50*/  IMAD.X R17, R155, 0x1, R147, P3 ;  /* 0x000000019b117824 */ /* 0x000fe200018e0693 */
[----:B------:R-:W-:-:S03]  /*3b60*/  IADD3 R18, P3, PT, R152, R5, RZ ;  /* 0x0000000598127210 */ /* 0x000fc60007f7e0ff */
[----:B------:R3:W-:Y:S01]  /*3b70*/  LDGSTS.E [R145+0xc058], desc[UR18][R12.64], P5 ;  /* 0x0c0580000c917fae */ /* 0x0007e2000a9a1012 */
[----:B------:R-:W-:Y:S01]  /*3b80*/  IADD3 R20, P5, PT, R148, R5, RZ ;  /* 0x0000000594147210 */ /* 0x000fe20007fbe0ff */
[----:B------:R-:W-:Y:S01]  /*3b90*/  IMAD.X R19, R153, 0x1, R147, P3 ;  /* 0x0000000199137824 */ /* 0x000fe200018e0693 */
[----:B------:R-:W-:-:S03]  /*3ba0*/  ISETP.GE.AND P3, PT, R45, R96, PT ;  /* 0x000000602d00720c */ /* 0x000fc60003f66270 */
[----:B------:R-:W-:Y:S01]  /*3bb0*/  IMAD.X R21, R149, 0x1, R147, P5 ;  /* 0x0000000195157824 */ /* 0x000fe200028e0693 */
[----:B------:R-:W-:Y:S02]  /*3bc0*/  SEL R6, RZ, 0x4, P3 ;  /* 0x00000004ff067807 */ /* 0x000fe40001800000 */
[----:B------:R-:W-:Y:S02]  /*3bd0*/  ISETP.GE.AND P3, PT, R47, R96, PT ;  /* 0x000000602f00720c */ /* 0x000fe40003f66270 */
[-C--:B--2---:R-:W-:Y:S02]  /*3be0*/  IADD3 R10, P5, PT, R30, R7.reuse, RZ ;  /* 0x000000071e0a7210 */ /* 0x084fe40007fbe0ff */
[----:B------:R-:W-:Y:S02]  /*3bf0*/  SEL R8, RZ, 0x4, P3 ;  /* 0x00000004ff087807 */ /* 0x000fe40001800000 */
[-C--:B------:R-:W-:Y:S01]  /*3c00*/  IADD3 R22, P3, PT, R56, R7.reuse, RZ ;  /* 0x0000000738167210 */ /* 0x080fe20007f7e0ff */
[----:B------:R-:W-:Y:S01]  /*3c10*/  IMAD.X R11, R31, 0x1, R9, P5 ;  /* 0x000000011f0b7824 */ /* 0x000fe200028e0609 */
[----:B---3--:R-:W-:-:S02]  /*3c20*/  IADD3 R12, P5, PT, R52, R7, RZ ;  /* 0x00000007340c7210 */ /* 0x008fc40007fbe0ff */
[----:B------:R-:W-:Y:S01]  /*3c30*/  SEL R6, R6, RZ, P2 ;  /* 0x000000ff06067207 */ /* 0x000fe20001000000 */
[--C-:B------:R-:W-:Y:S01]  /*3c40*/  IMAD.X R23, R57, 0x1, R9.reuse, P3 ;  /* 0x0000000139177824 */ /* 0x100fe200018e0609 */
[-C--:B------:R-:W-:Y:S01]  /*3c50*/  IADD3 R24, P3, PT, R58, R7.reuse, RZ ;  /* 0x000000073a187210 */ /* 0x080fe20007f7e0ff */
[--C-:B------:R-:W-:Y:S01]  /*3c60*/  IMAD.X R13, R53, 0x1, R9.reuse, P5 ;  /* 0x00000001350d7824 */ /* 0x100fe200028e0609 */
[----:B------:R-:W-:Y:S02]  /*3c70*/  ISETP.NE.U32.AND P5, PT, R6, RZ, PT ;  /* 0x000000ff0600720c */ /* 0x000fe40003fa5070 */
[----:B------:R-:W-:Y:S01]  /*3c80*/  SEL R8, R8, RZ, P2 ;  /* 0x000000ff08087207 */ /* 0x000fe20001000000 */
[----:B------:R-:W-:Y:S01]  /*3c90*/  IMAD.X R25, R59, 0x1, R9, P3 ;  /* 0x000000013b197824 */ /* 0x000fe200018e0609 */
[----:B------:R-:W-:-:S05]  /*3ca0*/  IADD3 R26, P3, PT, R60, R7, RZ ;  /* 0x000000073c1a7210 */ /* 0x000fca0007f7e0ff */
[----:B------:R-:W-:Y:S01]  /*3cb0*/  IMAD.X R27, R61, 0x1, R9, P3 ;  /* 0x000000013d1b7824 */ /* 0x000fe200018e0609 */
[----:B------:R-:W-:-:S03]  /*3cc0*/  IADD3 R30, P3, PT, R64, R7, RZ ;  /* 0x00000007401e7210 */ /* 0x000fc60007f7e0ff */
[----:B------:R2:W-:Y:S01]  /*3cd0*/  LDGSTS.E [R145+0xc060], desc[UR18][R14.64], P5 ;  /* 0x0c0600000e917fae */ /* 0x0005e2000a9a1012 */
[-C--:B------:R-:W-:Y:S01]  /*3ce0*/  IADD3 R28, P5, PT, R62, R7.reuse, RZ ;  /* 0x000000073e1c7210 */ /* 0x080fe20007fbe0ff */
[----:B------:R-:W-:Y:S01]  /*3cf0*/  IMAD.X R31, R65, 0x1, R9, P3 ;  /* 0x00000001411f7824 */ /* 0x000fe200018e0609 */
[----:B------:R-:W-:-:S03]  /*3d00*/  IADD3 R52, P3, PT, R66, R7, RZ ;  /* 0x0000000742347210 */ /* 0x000fc60007f7e0ff */
[--C-:B------:R-:W-:Y:S01]  /*3d10*/  IMAD.X R29, R63, 0x1, R9.reuse, P5 ;  /* 0x000000013f1d7824 */ /* 0x100fe200028e0609 */
[----:B------:R-:W-:Y:S01]  /*3d20*/  ISETP.NE.U32.AND P5, PT, R8, RZ, PT ;  /* 0x000000ff0800720c */ /* 0x000fe20003fa5070 */
[----:B------:R-:W-:Y:S01]  /*3d30*/  IMAD.X R53, R67, 0x1, R9, P3 ;  /* 0x0000000143357824 */ /* 0x000fe200018e0609 */
[----:B------:R-:W-:-:S05]  /*3d40*/  IADD3 R54, P3, PT, R72, R7, RZ ;  /* 0x0000000748367210 */ /* 0x000fca0007f7e0ff */
[----:B------:R-:W-:Y:S01]  /*3d50*/  IMAD.X R55, R73, 0x1, R9, P3 ;  /* 0x0000000149377824 */ /* 0x000fe200018e0609 */
[----:B------:R-:W-:-:S04]  /*3d60*/  ISETP.GE.AND P3, PT, R49, R96, PT ;  /* 0x000000603100720c */ /* 0x000fc80003f66270 */
[----:B------:R-:W-:Y:S01]  /*3d70*/  SEL R6, RZ, 0x4, P3 ;  /* 0x00000004ff067807 */ /* 0x000fe20001800000 */
[----:B------:R3:W-:Y:S01]  /*3d80*/  LDGSTS.E [R145+0xc068], desc[UR18][R16.64], P5 ;  /* 0x0c06800010917fae */ /* 0x0007e2000a9a1012 */
[-C--:B------:R-:W-:Y:S02]  /*3d90*/  ISETP.GE.AND P3, PT, R51, R96.reuse, PT ;  /* 0x000000603300720c */ /* 0x080fe40003f66270 */
[----:B--2---:R-:W-:Y:S02]  /*3da0*/  IADD3 R14, P5, PT, R74, R7, RZ ;  /* 0x000000074a0e7210 */ /* 0x004fe40007fbe0ff */
[----:B------:R-:W-:Y:S02]  /*3db0*/  SEL R8, RZ, 0x4, P3 ;  /* 0x00000004ff087807 */ /* 0x000fe40001800000 */
[----:B------:R-:W-:Y:S01]  /*3dc0*/  ISETP.GE.AND P3, PT, R32, R96, PT ;  /* 0x000000602000720c */ /* 0x000fe20003f66270 */
[----:B------:R-:W-:Y:S01]  /*3dd0*/  IMAD.X R15, R75, 0x1, R9, P5 ;  /* 0x000000014b0f7824 */ /* 0x000fe200028e0609 */
[----:B------:R-:W-:-:S02]  /*3de0*/  SEL R6, R6, RZ, P2 ;  /* 0x000000ff06067207 */ /* 0x000fc40001000000 */
[----:B------:R-:W-:Y:S02]  /*3df0*/  SEL R62, RZ, 0x4, P3 ;  /* 0x00000004ff3e7807 */ /* 0x000fe40001800000 */
[----:B------:R-:W-:Y:S02]  /*3e00*/  ISETP.NE.U32.AND P3, PT, R6, RZ, PT ;  /* 0x000000ff0600720c */ /* 0x000fe40003f65070 */
[-C--:B------:R-:W-:Y:S02]  /*3e10*/  IADD3 R56, P5, PT, R76, R7.reuse, RZ ;  /* 0x000000074c387210 */ /* 0x080fe40007fbe0ff */
[----:B------:R-:W-:Y:S02]  /*3e20*/  SEL R8, R8, RZ, P2 ;  /* 0x000000ff08087207 */ /* 0x000fe40001000000 */
[----:B------:R-:W-:Y:S01]  /*3e30*/  SEL R6, R62, RZ, P2 ;  /* 0x000000ff3e067207 */ /* 0x000fe20001000000 */
[----:B------:R-:W-:Y:S01]  /*3e40*/  IMAD.X R57, R77, 0x1, R9, P5 ;  /* 0x000000014d397824 */ /* 0x000fe200028e0609 */
[----:B------:R-:W-:-:S02]  /*3e50*/  IADD3 R58, P5, PT, R78, R7, RZ ;  /* 0x000000074e3a7210 */ /* 0x000fc40007fbe0ff */
[----:B------:R-:W-:-:S03]  /*3e60*/  ISETP.NE.U32.AND P2, PT, R8, RZ, PT ;  /* 0x000000ff0800720c */ /* 0x000fc60003f45070 */
[----:B------:R-:W-:Y:S01]  /*3e70*/  IMAD.X R59, R79, 0x1, R9, P5 ;  /* 0x000000014f3b7824 */ /* 0x000fe200028e0609 */
[----:B------:R2:W-:Y:S01]  /*3e80*/  LDGSTS.E [R145+0xc070], desc[UR18][R18.64], P3 ;  /* 0x0c07000012917fae */ /* 0x0005e200099a1012 */
[----:B---3--:R-:W-:Y:S02]  /*3e90*/  IADD3 R16, P5, PT, R80, R7, RZ ;  /* 0x0000000750107210 */ /* 0x008fe40007fbe0ff */
[----:B------:R-:W-:-:S03]  /*3ea0*/  ISETP.NE.U32.AND P3, PT, R6, RZ, PT ;  /* 0x000000ff0600720c */ /* 0x000fc60003f65070 */
[--C-:B------:R-:W-:Y:S01]  /*3eb0*/  IMAD.X R17, R81, 0x1, R9.reuse, P5 ;  /* 0x0000000151117824 */ /* 0x100fe200028e0609 */
[-C--:B------:R-:W-:Y:S02]  /*3ec0*/  IADD3 R60, P5, PT, R82, R7.reuse, RZ ;  /* 0x00000007523c7210 */ /* 0x080fe40007fbe0ff */
[----:B------:R2:W-:Y:S01]  /*3ed0*/  LDGSTS.E [R145+0xc078], desc[UR18][R20.64], P2 ;  /* 0x0c07800014917fae */ /* 0x0005e200091a1012 */
[----:B------:R-:W-:Y:S02]  /*3ee0*/  ISETP.GE.AND P2, PT, R50, 0x40, PT ;  /* 0x000000403200780c */ /* 0x000fe40003f46270 */
[--C-:B------:R-:W-:Y:S01]  /*3ef0*/  IMAD.X R61, R83, 0x1, R9.reuse, P5 ;  /* 0x00000001533d7824 */ /* 0x100fe200028e0609 */
[-C--:B------:R-:W-:Y:S01]  /*3f00*/  IADD3 R62, P5, PT, R84, R7.reuse, RZ ;  /* 0x00000007543e7210 */ /* 0x080fe20007fbe0ff */
[----:B------:R-:W0:Y:S04]  /*3f10*/  LDGDEPBAR ;  /* 0x00000000000079af */ /* 0x000e280000000000 */
[----:B------:R2:W-:Y:S01]  /*3f20*/  LDGSTS.E [R143+0x8000], desc[UR18][R10.64], P3 ;  /* 0x080000000a8f7fae */ /* 0x0005e200099a1012 */
[----:B------:R-:W-:Y:S01]  /*3f30*/  IMAD.X R63, R85, 0x1, R9, P5 ;  /* 0x00000001553f7824 */ /* 0x000fe200028e0609 */
[----:B------:R-:W-:-:S02]  /*3f40*/  IADD3 R64, P5, PT, R86, R7, RZ ;  /* 0x0000000756407210 */ /* 0x000fc40007fbe0ff */
[----:B------:R2:W-:Y:S03]  /*3f50*/  LDGSTS.E [R143+0x8400], desc[UR18][R12.64], P3 ;  /* 0x084000000c8f7fae */ /* 0x0005e600099a1012 */
[----:B------:R-:W-:Y:S01]  /*3f60*/  IMAD.X R65, R87, 0x1, R9, P5 ;  /* 0x0000000157417824 */ /* 0x000fe200028e0609 */
        /* <DEDUP_REMOVED lines=15> */
[----:B------:R-:W-:Y:S05]  /*4060*/  @!P2 BRA `(.L_x_21) ;  /* 0x0000001800b4a947 */ /* 0x000fea0003800000 */
[----:B------:R-:W-:Y:S01]  /*4070*/  SHF.R.S32.HI R6, RZ, 0x1f, R90 ;  /* 0x0000001fff067819 */ /* 0x000fe2000001145a */
[----:B--2---:R-:W2:Y:S01]  /*4080*/  LDC.64 R10, c[0x0][0x388] ;  /* 0x0000e200ff0a7b82 */ /* 0x004ea20000000a00 */
[C---:B------:R-:W-:Y:S01]  /*4090*/  IADD3 R23, P2, PT, R90.reuse, R137, RZ ;  /* 0x000000895a177210 */ /* 0x040fe20007f5e0ff */
[-C--:B------:R-:W-:Y:S01]  /*40a0*/  IMAD R17, R49, R4.reuse, RZ ;  /* 0x0000000431117224 */ /* 0x080fe200078e02ff */
[C---:B------:R-:W-:Y:S01]  /*40b0*/  IADD3 R31, P5, PT, R90.reuse, R141, RZ ;  /* 0x0000008d5a1f7210 */ /* 0x040fe20007fbe0ff */
[----:B------:R-:W-:Y:S01]  /*40c0*/  IMAD R19, R47, R4, RZ ;  /* 0x000000042f137224 */ /* 0x000fe200078e02ff */
[----:B------:R-:W-:Y:S01]  /*40d0*/  LEA.HI.X.SX32 R104, R137, R6, 0x1, P2 ;  /* 0x0000000689687211 */ /* 0x000fe200010f0eff */
[----:B------:R-:W-:Y:S01]  /*40e0*/  IMAD R21, R45, R4, RZ ;  /* 0x000000042d157224 */ /* 0x000fe200078e02ff */
[----:B------:R-:W-:Y:S01]  /*40f0*/  IADD3 R27, P3, PT, R90, R139, RZ ;  /* 0x0000008b5a1b7210 */ /* 0x000fe20007f7e0ff */
[----:B------:R-:W3:Y:S01]  /*4100*/  LDC.64 R12, c[0x0][0x380] ;  /* 0x0000e000ff0c7b82 */ /* 0x000ee20000000a00 */
[-C--:B------:R-:W-:Y:S01]  /*4110*/  LEA.HI.X.SX32 R108, R141, R6.reuse, 0x1, P5 ;  /* 0x000000068d6c7211 */ /* 0x080fe200028f0eff */
[----:B------:R-:W-:Y:S01]  /*4120*/  IMAD R55, R98, 0xc, RZ ;  /* 0x0000000c62377824 */ /* 0x000fe200078e02ff */
[C---:B------:R-:W-:Y:S01]  /*4130*/  IADD3 R53, P2, PT, R90.reuse, R131, RZ ;  /* 0x000000835a357210 */ /* 0x040fe20007f5e0ff */
[----:B------:R-:W-:Y:S01]  /*4140*/  IMAD R151, R151, 0xc, RZ ;  /* 0x0000000c97977824 */ /* 0x000fe200078e02ff */
[----:B------:R-:W-:Y:S01]  /*4150*/  IADD3 R25, P5, PT, R90, R135, RZ ;  /* 0x000000875a197210 */ /* 0x000fe20007fbe0ff */
[----:B------:R-:W-:Y:S01]  /*4160*/  VIADD R48, R48, 0xffffffa0 ;  /* 0xffffffa030307836 */ /* 0x000fe20000000000 */
[-C--:B------:R-:W-:Y:S01]  /*4170*/  LEA.HI.X.SX32 R106, R139, R6.reuse, 0x1, P3 ;  /* 0x000000068b6a7211 */ /* 0x080fe200018f0eff */
[----:B------:R-:W-:Y:S01]  /*4180*/  IMAD.MOV.U32 R14, RZ, RZ, RZ ;  /* 0x000000ffff0e7224 */ /* 0x000fe200078e00ff */
[-C--:B------:R-:W-:Y:S01]  /*4190*/  LEA.HI.X.SX32 R96, R131, R6.reuse, 0x1, P2 ;  /* 0x0000000683607211 */ /* 0x080fe200010f0eff */
[----:B-1----:R-:W-:Y:S01]  /*41a0*/  UMOV UR16, 0x1 ;  /* 0x0000000100107882 */ /* 0x002fe20000000000 */
[C---:B------:R-:W-:Y:S01]  /*41b0*/  IADD3 R29, P3, PT, R90.reuse, R133, RZ ;  /* 0x000000855a1d7210 */ /* 0x040fe20007f7e0ff */
[----:B------:R-:W-:Y:S01]  /*41c0*/  UMOV UR17, 0x2 ;  /* 0x0000000200117882 */ /* 0x000fe20000000000 */
[-C--:B------:R-:W-:Y:S01]  /*41d0*/  LEA.HI.X.SX32 R102, R135, R6.reuse, 0x1, P5 ;  /* 0x0000000687667211 */ /* 0x080fe200028f0eff */
[----:B------:R-:W-:Y:S01]  /*41e0*/  UMOV UR5, URZ ;  /* 0x000000ff00057c82 */ /* 0x000fe20008000000 */
[C---:B------:R-:W-:Y:S01]  /*41f0*/  IADD3 R65, P2, PT, R90.reuse, R125, RZ ;  /* 0x0000007d5a417210 */ /* 0x040fe20007f5e0ff */
[----:B--2---:R-:W-:Y:S01]  /*4200*/  IMAD.WIDE.U32 R10, R157, 0xc, R10 ;  /* 0x0000000c9d0a7825 */ /* 0x004fe200078e000a */
[C---:B------:R-:W-:Y:S01]  /*4210*/  IADD3 R57, P5, PT, R90.reuse, R129, RZ ;  /* 0x000000815a397210 */ /* 0x040fe20007fbe0ff */
[----:B------:R-:W-:Y:S01]  /*4220*/  UMOV UR6, URZ ;  /* 0x000000ff00067c82 */ /* 0x000fe20008000000 */
[-C--:B-----5:R-:W-:Y:S01]  /*4230*/  LEA.HI.X.SX32 R100, R133, R6.reuse, 0x1, P3 ;  /* 0x0000000685647211 */ /* 0x0a0fe200018f0eff */
[----:B------:R-:W-:Y:S01]  /*4240*/  IMAD.MOV.U32 R8, RZ, RZ, R10 ;  /* 0x000000ffff087224 */ /* 0x000fe200078e000a */
[-C--:B------:R-:W-:Y:S01]  /*4250*/  LEA.HI.X.SX32 R82, R125, R6.reuse, 0x1, P2 ;  /* 0x000000067d527211 */ /* 0x080fe200010f0eff */
[----:B------:R-:W-:Y:S01]  /*4260*/  UMOV UR7, URZ ;  /* 0x000000ff00077c82 */ /* 0x000fe20008000000 */
[----:B------:R-:W-:Y:S01]  /*4270*/  IADD3 R61, P3, PT, R90, R127, RZ ;  /* 0x0000007f5a3d7210 */ /* 0x000fe20007f7e0ff */
[----:B---3--:R-:W-:Y:S01]  /*4280*/  IMAD.WIDE.U32 R12, R92, 0xc, R12 ;  /* 0x0000000c5c0c7825 */ /* 0x008fe200078e000c */
[----:B------:R-:W-:Y:S01]  /*4290*/  LEA.HI.X.SX32 R86, R129, R6, 0x1, P5 ;  /* 0x0000000681567211 */ /* 0x000fe200028f0eff */
[----:B------:R-:W-:Y:S01]  /*42a0*/  UMOV UR8, URZ ;  /* 0x000000ff00087c82 */ /* 0x000fe20008000000 */
[----:B------:R-:W-:Y:S01]  /*42b0*/  IADD3 R79, P2, PT, R90, R119, RZ ;  /* 0x000000775a4f7210 */ /* 0x000fe20007f5e0ff */
[----:B------:R-:W-:Y:S01]  /*42c0*/  IMAD.MOV.U32 R10, RZ, RZ, R12 ;  /* 0x000000ffff0a7224 */ /* 0x000fe200078e000c */
[----:B------:R-:W-:-:S02]  /*42d0*/  SHF.R.S32.HI R15, RZ, 0x1f, R50 ;  /* 0x0000001fff0f7819 */ /* 0x000fc40000011432 */
[C---:B------:R-:W-:Y:S02]  /*42e0*/  IADD3 R73, P5, PT, R90.reuse, R123, RZ ;  /* 0x0000007b5a497210 */ /* 0x040fe40007fbe0ff */
[-C--:B------:R-:W-:Y:S02]  /*42f0*/  LEA.HI.X.SX32 R84, R127, R6.reuse, 0x1, P3 ;  /* 0x000000067f547211 */ /* 0x080fe400018f0eff */
[----:B------:R-:W-:Y:S02]  /*4300*/  LEA.HI.X.SX32 R76, R119, R6, 0x1, P2 ;  /* 0x00000006774c7211 */ /* 0x000fe400010f0eff */
[----:B------:R-:W-:Y:S01]  /*4310*/  LEA.HI R50, R15, R50, RZ, 0x5 ;  /* 0x000000320f327211 */ /* 0x000fe200078f28ff */
[----:B------:R-:W-:Y:S01]  /*4320*/  IMAD R15, R51, R4, RZ ;  /* 0x00000004330f7224 */ /* 0x000fe200078e02ff */
[----:B------:R-:W-:Y:S02]  /*4330*/  IADD3 R75, P3, PT, R90, R121, RZ ;  /* 0x000000795a4b7210 */ /* 0x000fe40007f7e0ff */
[----:B------:R-:W-:-:S02]  /*4340*/  LEA.HI.X.SX32 R80, R123, R6, 0x1, P5 ;  /* 0x000000067b507211 */ /* 0x000fc400028f0eff */
[C---:B------:R-:W-:Y:S02]  /*4350*/  IADD3 R66, P2, PT, R90.reuse, R113, RZ ;  /* 0x000000715a427210 */ /* 0x040fe40007f5e0ff */
[C---:B------:R-:W-:Y:S02]  /*4360*/  IADD3 R83, P5, PT, R90.reuse, R117, RZ ;  /* 0x000000755a537210 */ /* 0x040fe40007fbe0ff */
[-C--:B------:R-:W-:Y:S02]  /*4370*/  LEA.HI.X.SX32 R78, R121, R6.reuse, 0x1, P3 ;  /* 0x00000006794e7211 */ /* 0x080fe400018f0eff */
[-C--:B------:R-:W-:Y:S02]  /*4380*/  LEA.HI.X.SX32 R131, R113, R6.reuse, 0x1, P2 ;  /* 0x0000000671837211 */ /* 0x080fe400010f0eff */
[----:B------:R-:W-:Y:S02]  /*4390*/  IADD3 R87, P3, PT, R90, R115, RZ ;  /* 0x000000735a577210 */ /* 0x000fe40007f7e0ff */
[----:B------:R-:W-:-:S02]  /*43a0*/  LEA.HI.X.SX32 R74, R117, R6, 0x1, P5 ;  /* 0x00000006754a7211 */ /* 0x000fc400028f0eff */
[----:B------:R-:W-:Y:S02]  /*43b0*/  SHF.R.S32.HI R4, RZ, 0x1f, R88 ;  /* 0x0000001fff047819 */ /* 0x000fe40000011458 */
[----:B------:R-:W-:Y:S02]  /*43c0*/  IADD3 R64, P2, PT, R88, R15, RZ ;  /* 0x0000000f58407210 */ /* 0x000fe40007f5e0ff */
[----:B------:R-:W-:Y:S02]  /*43d0*/  IADD3 R90, P5, PT, R90, R111, RZ ;  /* 0x0000006f5a5a7210 */ /* 0x000fe40007fbe0ff */
[----:B------:R-:W-:Y:S02]  /*43e0*/  LEA.HI.X.SX32 R72, R115, R6, 0x1, P3 ;  /* 0x0000000673487211 */ /* 0x000fe400018f0eff */
[----:B------:R-:W-:Y:S02]  /*43f0*/  LEA.HI.X.SX32 R127, R15, R4, 0x1, P2 ;  /* 0x000000040f7f7211 */ /* 0x000fe400010f0eff */
[----:B------:R-:W-:Y:S01]  /*4400*/  LEA.HI.X.SX32 R129, R111, R6, 0x1, P5 ;  /* 0x000000066f817211 */ /* 0x000fe200028f0eff */
[----:B------:R-:W-:Y:S01]  /*4410*/  IMAD.IADD R6, R13, 0x1, R151 ;  /* 0x000000010d067824 */ /* 0x000fe200078e0297 */
[C---:B------:R-:W-:Y:S01]  /*4420*/  IADD3 R58, P3, PT, R88.reuse, R109, RZ ;  /* 0x0000006d583a7210 */ /* 0x040fe20007f7e0ff */
[----:B------:R-:W-:Y:S01]  /*4430*/  IMAD.SHL.U32 R13, R31, 0x4, RZ ;  /* 0x000000041f0d7824 */ /* 0x000fe200078e00ff */
[----:B------:R-:W-:-:S02]  /*4440*/  IADD3 R54, P2, PT, R88, R105, RZ ;  /* 0x0000006958367210 */ /* 0x000fc40007f5e0ff */
[----:B------:R-:W-:Y:S02]  /*4450*/  IADD3 R56, P5, PT, R88, R107, RZ ;  /* 0x0000006b58387210 */ /* 0x000fe40007fbe0ff */
[-C--:B------:R-:W-:Y:S01]  /*4460*/  LEA.HI.X.SX32 R119, R109, R4.reuse, 0x1, P3 ;  /* 0x000000046d777211 */ /* 0x080fe200018f0eff */
[----:B------:R-:W-:Y:S01]  /*4470*/  IMAD.SHL.U32 R139, R54, 0x4, RZ ;  /* 0x00000004368b7824 */ /* 0x000fe200078e00ff */
[-C--:B------:R-:W-:Y:S01]  /*4480*/  LEA.HI.X.SX32 R115, R105, R4.reuse, 0x1, P2 ;  /* 0x0000000469737211 */ /* 0x080fe200010f0eff */
[----:B------:R-:W-:Y:S01]  /*4490*/  IMAD.SHL.U32 R135, R56, 0x4, RZ ;  /* 0x0000000438877824 */ /* 0x000fe200078e00ff */
[C---:B------:R-:W-:Y:S02]  /*44a0*/  IADD3 R52, P3, PT, R88.reuse, R103, RZ ;  /* 0x0000006758347210 */ /* 0x040fe40007f7e0ff */
[----:B------:R-:W-:Y:S02]  /*44b0*/  LEA.HI.X.SX32 R117, R107, R4, 0x1, P5 ;  /* 0x000000046b757211 */ /* 0x000fe400028f0eff */
[----:B------:R-:W-:Y:S01]  /*44c0*/  IADD3 R28, P2, PT, R88, R99, RZ ;  /* 0x00000063581c7210 */ /* 0x000fe20007f5e0ff */
[----:B------:R-:W-:Y:S01]  /*44d0*/  IMAD.SHL.U32 R143, R52, 0x4, RZ ;  /* 0x00000004348f7824 */ /* 0x000fe200078e00ff */
[----:B------:R-:W-:-:S02]  /*44e0*/  IADD3 R30, P5, PT, R88, R101, RZ ;  /* 0x00000065581e7210 */ /* 0x000fc40007fbe0ff */
        /* <DEDUP_REMOVED lines=13> */
[----:B------:R-:W-:Y:S02]  /*45c0*/  IADD3 R20, P3, PT, R88, R91, RZ ;  /* 0x0000005b58147210 */ /* 0x000fe40007f7e0ff */
[----:B------:R-:W-:Y:S01]  /*45d0*/  LEA.HI.X.SX32 R105, R95, R4, 0x1, P5 ;  /* 0x000000045f697211 */ /* 0x000fe200028f0eff */
[----:B------:R-:W-:Y:S01]  /*45e0*/  IMAD.SHL.U32 R95, R90, 0x4, RZ ;  /* 0x000000045a5f7824 */ /* 0x000fe200078e00ff */
[----:B------:R-:W-:Y:S01]  /*45f0*/  IADD3 R62, P2, PT, R88, R17, RZ ;  /* 0x00000011583e7210 */ /* 0x000fe20007f5e0ff */
[----:B------:R-:W-:Y:S01]  /*4600*/  IMAD.SHL.U32 R169, R20, 0x4, RZ ;  /* 0x0000000414a97824 */ /* 0x000fe200078e00ff */
[----:B------:R-:W-:-:S02]  /*4610*/  IADD3 R18, P5, PT, R88, R89, RZ ;  /* 0x0000005958127210 */ /* 0x000fc40007fbe0ff */
[-C--:B------:R-:W-:Y:S01]  /*4620*/  LEA.HI.X.SX32 R101, R91, R4.reuse, 0x1, P3 ;  /* 0x000000045b657211 */ /* 0x080fe200018f0eff */
[----:B------:R-:W-:Y:S01]  /*4630*/  IMAD.SHL.U32 R91, R66, 0x4, RZ ;  /* 0x00000004425b7824 */ /* 0x000fe200078e00ff */
[-C--:B------:R-:W-:Y:S01]  /*4640*/  LEA.HI.X.SX32 R125, R17, R4.reuse, 0x1, P2 ;  /* 0x00000004117d7211 */ /* 0x080fe200010f0eff */
[----:B------:R-:W-:Y:S01]  /*4650*/  IMAD.SHL.U32 R17, R27, 0x4, RZ ;  /* 0x000000041b117824 */ /* 0x000fe200078e00ff */
[----:B------:R-:W-:Y:S01]  /*4660*/  IADD3 R16, P3, PT, R88, R71, RZ ;  /* 0x0000004758107210 */ /* 0x000fe20007f7e0ff */
[----:B------:R-:W-:Y:S01]  /*4670*/  IMAD.SHL.U32 R173, R18, 0x4, RZ ;  /* 0x0000000412ad7824 */ /* 0x000fe200078e00ff */
[----:B------:R-:W-:Y:S02]  /*4680*/  LEA.HI.X.SX32 R99, R89, R4, 0x1, P5 ;  /* 0x0000000459637211 */ /* 0x000fe400028f0eff */
[----:B------:R-:W-:Y:S01]  /*4690*/  IADD3 R60, P2, PT, R88, R19, RZ ;  /* 0x00000013583c7210 */ /* 0x000fe20007f5e0ff */
[----:B------:R-:W-:Y:S01]  /*46a0*/  IMAD.SHL.U32 R177, R16, 0x4, RZ ;  /* 0x0000000410b17824 */ /* 0x000fe200078e00ff */
[----:B------:R-:W-:-:S02]  /*46b0*/  SHF.R.S32.HI R50, RZ, 0x5, R50 ;  /* 0x00000005ff327819 */ /* 0x000fc40000011432 */
[----:B------:R-:W-:Y:S02]  /*46c0*/  IADD3 R88, P5, PT, R88, R21, RZ ;  /* 0x0000001558587210 */ /* 0x000fe40007fbe0ff */
[C---:B------:R-:W-:Y:S01]  /*46d0*/  VIMNMX R12, PT, PT, R50.reuse, 0x2, !PT ;  /* 0x00000002320c7848 */ /* 0x040fe20007fe0100 */
[----:B------:R-:W-:Y:S01]  /*46e0*/  VIADD R50, R50, 0xfffffffd ;  /* 0xfffffffd32327836 */ /* 0x000fe20000000000 */
[-C--:B------:R-:W-:Y:S01]  /*46f0*/  LEA.HI.X.SX32 R97, R71, R4.reuse, 0x1, P3 ;  /* 0x0000000447617211 */ /* 0x080fe200018f0eff */
[----:B------:R-:W-:Y:S01]  /*4700*/  IMAD.SHL.U32 R71, R73, 0x4, RZ ;  /* 0x0000000449477824 */ /* 0x000fe200078e00ff */
[-C--:B------:R-:W-:Y:S01]  /*4710*/  LEA.HI.X.SX32 R123, R19, R4.reuse, 0x1, P2 ;  /* 0x00000004137b7211 */ /* 0x080fe200010f0eff */
[----:B------:R-:W-:Y:S01]  /*4720*/  VIADD R12, R12, 0xffffffff ;  /* 0xffffffff0c0c7836 */ /* 0x000fe20000000000 */
[----:B------:R-:W-:Y:S01]  /*4730*/  LEA.HI.X.SX32 R121, R21, R4, 0x1, P5 ;  /* 0x0000000415797211 */ /* 0x000fe200028f0eff */
[----:B------:R-:W-:Y:S01]  /*4740*/  IMAD.IADD R4, R11, 0x1, R55 ;  /* 0x000000010b047824 */ /* 0x000fe200078e0237 */
[----:B------:R-:W-:Y:S01]  /*4750*/  SHF.L.U64.HI R11, R31, 0x2, R108 ;  /* 0x000000021f0b7819 */ /* 0x000fe2000001026c */
[----:B------:R-:W-:Y:S01]  /*4760*/  IMAD.SHL.U32 R21, R23, 0x4, RZ ;  /* 0x0000000417157824 */ /* 0x000fe200078e00ff */
[----:B------:R-:W-:-:S02]  /*4770*/  SHF.L.U64.HI R15, R27, 0x2, R106 ;  /* 0x000000021b0f7819 */ /* 0x000fc4000001026a */
[----:B------:R-:W-:Y:S02]  /*4780*/  SHF.L.U64.HI R19, R23, 0x2, R104 ;  /* 0x0000000217137819 */ /* 0x000fe40000010268 */
[----:B------:R-:W-:Y:S02]  /*4790*/  SHF.L.U64.HI R67, R73, 0x2, R80 ;  /* 0x0000000249437819 */ /* 0x000fe40000010250 */
[----:B------:R-:W-:Y:S02]  /*47a0*/  SHF.L.U64.HI R93, R90, 0x2, R129 ;  /* 0x000000025a5d7819 */ /* 0x000fe40000010281 */
[C---:B------:R-:W-:Y:S01]  /*47b0*/  SHF.L.U64.HI R23, R25.reuse, 0x2, R102 ;  /* 0x0000000219177819 */ /* 0x040fe20000010266 */
[----:B------:R-:W-:Y:S01]  /*47c0*/  IMAD.SHL.U32 R25, R25, 0x4, RZ ;  /* 0x0000000419197824 */ /* 0x000fe200078e00ff */
        /* <DEDUP_REMOVED lines=18> */
[----:B------:R-:W-:Y:S01]  /*48f0*/  SHF.L.U64.HI R89, R66, 0x2, R131 ;  /* 0x0000000242597819 */ /* 0x000fe20000010283 */
[C---:B------:R-:W-:Y:S01]  /*4900*/  IMAD.SHL.U32 R131, R58.reuse, 0x4, RZ ;  /* 0x000000043a837824 */ /* 0x040fe200078e00ff */
[----:B------:R-:W-:Y:S01]  /*4910*/  SHF.L.U64.HI R129, R58, 0x2, R119 ;  /* 0x000000023a817819 */ /* 0x000fe20000010277 */
[----:B------:R-:W-:Y:S01]  /*4920*/  IMAD.SHL.U32 R119, R88, 0x4, RZ ;  /* 0x0000000458777824 */ /* 0x000fe200078e00ff */
[----:B------:R-:W-:Y:S01]  /*4930*/  SHF.L.U64.HI R133, R56, 0x2, R117 ;  /* 0x0000000238857819 */ /* 0x000fe20000010275 */
[----:B------:R-:W-:Y:S01]  /*4940*/  IMAD.SHL.U32 R117, R60, 0x4, RZ ;  /* 0x000000043c757824 */ /* 0x000fe200078e00ff */
[----:B------:R-:W-:Y:S01]  /*4950*/  SHF.L.U64.HI R137, R54, 0x2, R115 ;  /* 0x0000000236897819 */ /* 0x000fe20000010273 */
[----:B------:R-:W-:Y:S01]  /*4960*/  IMAD.SHL.U32 R115, R62, 0x4, RZ ;  /* 0x000000043e737824 */ /* 0x000fe200078e00ff */
[----:B------:R-:W-:Y:S01]  /*4970*/  SHF.L.U64.HI R141, R52, 0x2, R113 ;  /* 0x00000002348d7819 */ /* 0x000fe20000010271 */
[----:B------:R-:W-:Y:S01]  /*4980*/  IMAD.SHL.U32 R113, R64, 0x4, RZ ;  /* 0x0000000440717824 */ /* 0x000fe200078e00ff */
[----:B------:R-:W-:-:S02]  /*4990*/  SHF.L.U64.HI R145, R30, 0x2, R111 ;  /* 0x000000021e917819 */ /* 0x000fc4000001026f */
[----:B------:R-:W-:Y:S02]  /*49a0*/  SHF.L.U64.HI R151, R28, 0x2, R109 ;  /* 0x000000021c977819 */ /* 0x000fe4000001026d */
[----:B------:R-:W-:Y:S02]  /*49b0*/  SHF.L.U64.HI R155, R26, 0x2, R107 ;  /* 0x000000021a9b7819 */ /* 0x000fe4000001026b */
[----:B------:R-:W-:Y:S02]  /*49c0*/  SHF.L.U64.HI R159, R24, 0x2, R105 ;  /* 0x00000002189f7819 */ /* 0x000fe40000010269 */
[----:B------:R-:W-:Y:S02]  /*49d0*/  SHF.L.U64.HI R163, R22, 0x2, R103 ;  /* 0x0000000216a37819 */ /* 0x000fe40000010267 */
[----:B------:R-:W-:Y:S02]  /*49e0*/  SHF.L.U64.HI R167, R20, 0x2, R101 ;  /* 0x0000000214a77819 */ /* 0x000fe40000010265 */
[----:B------:R-:W-:-:S02]  /*49f0*/  SHF.L.U64.HI R171, R18, 0x2, R99 ;  /* 0x0000000212ab7819 */ /* 0x000fc40000010263 */
[----:B------:R-:W-:Y:S02]  /*4a00*/  SHF.L.U64.HI R175, R16, 0x2, R97 ;  /* 0x0000000210af7819 */ /* 0x000fe40000010261 */
[----:B------:R-:W-:Y:S02]  /*4a10*/  SHF.L.U64.HI R127, R64, 0x2, R127 ;  /* 0x00000002407f7819 */ /* 0x000fe4000001027f */
[----:B------:R-:W-:Y:S02]  /*4a20*/  SHF.L.U64.HI R125, R62, 0x2, R125 ;  /* 0x000000023e7d7819 */ /* 0x000fe4000001027d */
[----:B------:R-:W-:Y:S02]  /*4a30*/  SHF.L.U64.HI R123, R60, 0x2, R123 ;  /* 0x000000023c7b7819 */ /* 0x000fe4000001027b */
[----:B------:R-:W-:-:S07]  /*4a40*/  SHF.L.U64.HI R121, R88, 0x2, R121 ;  /* 0x0000000258797819 */ /* 0x000fce0000010279 */
.L_x_24:
[----:B------:R-:W-:Y:S01]  /*4a50*/  IMAD.U32 R14, R14, -0x80000000, RZ ;  /* 0x800000000e0e7824 */ /* 0x000fe200078e00ff */
[----:B------:R-:W-:-:S03]  /*4a60*/  UIADD3 UR6, UPT, UPT, UR6, 0x1, URZ ;  /* 0x0000000106067890 */ /* 0x000fc6000fffe0ff */
[----:B------:R-:W1:Y:S01]  /*4a70*/  SYNCS.PHASECHK.TRANS64.TRYWAIT P2, [UR10], R14 ;  /* 0x0000000eff0075a7 */ /* 0x000e62000804110a */
[----:B------:R-:W-:-:S04]  /*4a80*/  UISETP.GT.AND UP0, UPT, UR6, 0x1, UPT ;  /* 0x000000010600788c */ /* 0x000fc8000bf04270 */
[----:B------:R-:W-:-:S04]  /*4a90*/  USEL UR6, UR6, URZ, !UP0 ;  /* 0x000000ff06067287 */ /* 0x000fc8000c000000 */
[----:B------:R-:W-:Y:S01]  /*4aa0*/  ULEA UR4, UR6, UR9, 0xe ;  /* 0x0000000906047291 */ /* 0x000fe2000f8e70ff */
[----:B-1--4-:R-:W-:Y:S11]  /*4ab0*/  @!P2 BRA `(.L_x_22) ;  /* 0x0000003000e8a947 */ /* 0x012ff60003800000 */
.L_x_30:
[----:B------:R-:W-:-:S04]  /*4ac0*/  DEPBAR.LE SB0, 0x2 ;  /* 0x000080800000791a */ /* 0x000fc80000000000 */
[----:B------:R-:W-:Y:S01]  /*4ad0*/  BAR.SYNC.DEFER_BLOCKING 0x0 ;  /* 0x0000000000007b1d */ /* 0x000fe20000010000 */
[----:B------:R-:W-:Y:S01]  /*4ae0*/  UIADD3 UR5, UPT, UPT, UR5, 0x1, URZ ;  /* 0x0000000105057890 */ /* 0x000fe2000fffe0ff */
[----:B------:R-:W-:Y:S01]  /*4af0*/  VIADD R107, R36, UR4 ;  /* 0x00000004246b7c36 */ /* 0x000fe20008000000 */
[----:B------:R-:W-:Y:S02]  /*4b00*/  ULEA UR10, UR16, UR9, 0x3 ;  /* 0x00000009100a7291 */ /* 0x000fe4000f8e18ff */
[----:B------:R-:W-:Y:S02]  /*4b10*/  UISETP.GT.AND UP0, UPT, UR5, 0x2, UPT ;  /* 0x000000020500788c */ /* 0x000fe4000bf04270 */
[----:B------:R-:W-:Y:S02]  /*4b20*/  UIADD3 UR10, UPT, UPT, UR10, 0x14000, URZ ;  /* 0x000140000a0a7890 */ /* 0x000fe4000fffe0ff */
[----:B------:R-:W-:Y:S01]  /*4b30*/  USEL UR5, UR5, URZ, !UP0 ;  /* 0x000000ff05057287 */ /* 0x000fe2000c000000 */
[----:B------:R-:W1:Y:S04]  /*4b40*/  LDS R64, [R36+UR4+0xc000] ;  /* 0x00c0000424407984 */ /* 0x000e680008000800 */
[----:B------:R-:W2:Y:S04]  /*4b50*/  LDS R14, [R36+UR4+0xc008] ;  /* 0x00c00804240e7984 */ /* 0x000ea80008000800 */
[----:B------:R-:W3:Y:S04]  /*4b60*/  LDS R16, [R36+UR4+0xc010] ;  /* 0x00c0100424107984 */ /* 0x000ee80008000800 */
[----:B------:R-:W4:Y:S04]  /*4b70*/  LDS R18, [R36+UR4+0xc018] ;  /* 0x00c0180424127984 */ /* 0x000f280008000800 */
[----:B------:R-:W5:Y:S04]  /*4b80*/  LDS R20, [R36+UR4+0xc020] ;  /* 0x00c0200424147984 */ /* 0x000f680008000800 */
[----:B------:R-:W1:Y:S04]  /*4b90*/  LDS R22, [R36+UR4+0xc028] ;  /* 0x00c0280424167984 */ /* 0x000e680008000800 */
[----:B------:R-:W3:Y:S04]  /*4ba0*/  LDS R24, [R36+UR4+0xc030] ;  /* 0x00c0300424187984 */ /* 0x000ee80008000800 */
[----:B------:R-:W5:Y:S04]  /*4bb0*/  LDS R26, [R36+UR4+0xc038] ;  /* 0x00c03804241a7984 */ /* 0x000f680008000800 */
[----:B------:R-:W5:Y:S04]  /*4bc0*/  LDS R28, [R36+UR4+0xc040] ;  /* 0x00c04004241c7984 */ /* 0x000f680008000800 */
[----:B------:R-:W5:Y:S04]  /*4bd0*/  LDS R30, [R36+UR4+0xc048] ;  /* 0x00c04804241e7984 */ /* 0x000f680008000800 */
[----:B------:R-:W5:Y:S04]  /*4be0*/  LDS R52, [R36+UR4+0xc050] ;  /* 0x00c0500424347984 */ /* 0x000f680008000800 */
[----:B------:R-:W5:Y:S04]  /*4bf0*/  LDS R54, [R36+UR4+0xc058] ;  /* 0x00c0580424367984 */ /* 0x000f680008000800 */
[----:B------:R-:W5:Y:S04]  /*4c00*/  LDS R56, [R36+UR4+0xc060] ;  /* 0x00c0600424387984 */ /* 0x000f680008000800 */
[----:B------:R-:W5:Y:S04]  /*4c10*/  LDS R58, [R36+UR4+0xc068] ;  /* 0x00c06804243a7984 */ /* 0x000f680008000800 */
[----:B------:R-:W5:Y:S04]  /*4c20*/  LDS R60, [R36+UR4+0xc070] ;  /* 0x00c07004243c7984 */ /* 0x000f680008000800 */
[----:B------:R-:W5:Y:S01]  /*4c30*/  LDS R62, [R36+UR4+0xc078] ;  /* 0x00c07804243e7984 */ /* 0x000f620008000800 */
[----:B------:R-:W-:Y:S01]  /*4c40*/  UMOV UR4, UR7 ;  /* 0x0000000700047c82 */ /* 0x000fe20008000000 */
[----:B-1----:R1:W-:Y:S01]  /*4c50*/  STTM tmem[UR13], R64 ;  /* 0x00000040000079ed */ /* 0x0023e2000804000d */
[----:B--2---:R1:W-:Y:S01]  /*4c60*/  STTM tmem[UR13+0x2], R14 ;  /* 0x0000020e000079ed */ /* 0x0043e2000804000d */
[----:B---3--:R1:W-:Y:S01]  /*4c70*/  STTM tmem[UR13+0x4], R16 ;  /* 0x00000410000079ed */ /* 0x0083e2000804000d */
[----:B----4-:R1:W-:Y:S01]  /*4c80*/  STTM tmem[UR13+0x6], R18 ;  /* 0x00000612000079ed */ /* 0x0103e2000804000d */
[----:B-----5:R1:W-:Y:S01]  /*4c90*/  STTM tmem[UR13+0x8], R20 ;  /* 0x00000814000079ed */ /* 0x0203e2000804000d */
[----:B------:R1:W-:Y:S01]  /*4ca0*/  STTM tmem[UR13+0xa], R22 ;  /* 0x00000a16000079ed */ /* 0x0003e2000804000d */
        /* <DEDUP_REMOVED lines=10> */
[----:B------:R-:W2:Y:S02]  /*4d50*/  FENCE.VIEW.ASYNC.T ;  /* 0x00000000000073c6 */ /* 0x000ea40000000200 */
[----:B--2---:R-:W-:Y:S06]  /*4d60*/  BAR.SYNC.DEFER_BLOCKING 0x0 ;  /* 0x0000000000007b1d */ /* 0x004fec0000010000 */
[----:B------:R-:W-:Y:S05]  /*4d70*/  @P4 BRA `(.L_x_23) ;  /* 0x0000000000784947 */ /* 0x000fea0003800000 */
[----:B------:R-:W-:Y:S02]  /*4d80*/  ULEA UR7, UR5, UR9, 0xe ;  /* 0x0000000905077291 */ /* 0x000fe4000f8e70ff */
[----:B------:R-:W-:Y:S02]  /*4d90*/  UIADD3 UR30, UPT, UPT, UR20, 0x88, URZ ;  /* 0x00000088141e7890 */ /* 0x000fe4000fffe0ff */
[----:B------:R-:W-:Y:S02]  /*4da0*/  USHF.R.U32.HI UR7, URZ, 0x4, UR7 ;  /* 0x00000004ff077899 */ /* 0x000fe40008011607 */
[----:B------:R-:W-:Y:S02]  /*4db0*/  UIADD3 UR31, UPT, UPT, UR20, 0x90, URZ ;  /* 0x00000090141f7890 */ /* 0x000fe4000fffe0ff */
[----:B------:R-:W-:Y:S02]  /*4dc0*/  USGXT.U32 UR14, UR7, 0xe ;  /* 0x0000000e070e789a */ /* 0x000fe40008000000 */
[----:B------:R-:W-:-:S02]  /*4dd0*/  UIADD3 UR36, UPT, UPT, UR20, 0x98, URZ ;  /* 0x0000009814247890 */ /* 0x000fc4000fffe0ff */
[----:B------:R-:W-:Y:S01]  /*4de0*/  UIADD3 UR22, UP0, UPT, UR14, 0x2, URZ ;  /* 0x000000020e167890 */ /* 0x000fe2000ff1e0ff */
[----:B------:R-:W-:Y:S01]  /*4df0*/  UMOV UR7, URZ ;  /* 0x000000ff00077c82 */ /* 0x000fe20008000000 */
[----:B------:R-:W-:Y:S02]  /*4e00*/  UMOV UR28, 0x0 ;  /* 0x00000000001c7882 */ /* 0x000fe40000000000 */
[----:B------:R-:W-:Y:S02]  /*4e10*/  UIADD3.X UR23, UPT, UPT, UR7, 0x40004040, URZ, UP0, !UPT ;  /* 0x4000404007177890 */ /* 0x000fe400087fe4ff */
[----:B------:R-:W-:Y:S02]  /*4e20*/  UIADD3 UR24, UP0, UPT, UR22, 0x2, URZ ;  /* 0x0000000216187890 */ /* 0x000fe4000ff1e0ff */
[----:B------:R-:W-:Y:S02]  /*4e30*/  UIADD3 UR26, UP1, UPT, UR22, 0x4, URZ ;  /* 0x00000004161a7890 */ /* 0x000fe4000ff3e0ff */
[----:B------:R-:W-:-:S02]  /*4e40*/  UIADD3.X UR25, UPT, UPT, UR23, URZ, URZ, UP0, !UPT ;  /* 0x000000ff17197290 */ /* 0x000fc400087fe4ff */
[----:B------:R-:W-:Y:S01]  /*4e50*/  UIADD3.X UR27, UPT, UPT, UR23, URZ, URZ, UP1, !UPT ;  /* 0x000000ff171b7290 */ /* 0x000fe20008ffe4ff */
[----:B------:R-:W-:Y:S01]  /*4e60*/  UMOV UR29, 0x8200910 ;  /* 0x08200910001d7882 */ /* 0x000fe20000000000 */
[----:B------:R-:W-:Y:S01]  /*4e70*/  UMOV UR15, 0x40004040 ;  /* 0x40004040000f7882 */ /* 0x000fe20000000000 */
[----:B------:R-:W-:Y:S01]  /*4e80*/  UMOV UR32, 0x0 ;  /* 0x0000000000207882 */ /* 0x000fe20000000000 */
[----:B------:R-:W-:Y:S01]  /*4e90*/  UMOV UR33, 0x8200910 ;  /* 0x0820091000217882 */ /* 0x000fe20000000000 */
[----:B------:R-:W-:Y:S01]  /*4ea0*/  UMOV UR34, 0x0 ;  /* 0x0000000000227882 */ /* 0x000fe20000000000 */
[----:B------:R-:W-:Y:S01]  /*4eb0*/  UMOV UR35, 0x8200910 ;  /* 0x0820091000237882 */ /* 0x000fe20000000000 */
[----:B------:R-:W-:Y:S01]  /*4ec0*/  UMOV UR11, URZ ;  /* 0x000000ff000b7c82 */ /* 0x000fe20008000000 */
[----:B------:R2:W-:Y:S01]  /*4ed0*/  UTCHMMA tmem[UR21], gdesc[UR14], tmem[UR20], tmem[UR28], idesc[UR29], UPT ;  /* 0x00ff1c0e150079ea */ /* 0x0005e2000b800014 */
        /* <DEDUP_REMOVED lines=8> */
.L_x_23:
[----:B------:R-:W-:Y:S01]  /*4f60*/  BAR.SYNC.DEFER_BLOCKING 0x0 ;  /* 0x0000000000007b1d */ /* 0x000fe20000010000 */
[----:B------:R-:W-:Y:S01]  /*4f70*/  ISETP.GE.AND P2, PT, R69, R48, PT ;  /* 0x000000304500720c */ /* 0x000fe20003f46270 */
[----:B------:R-:W-:Y:S01]  /*4f80*/  UIADD3 UR17, UPT, UPT, UR17, 0x1, URZ ;  /* 0x0000000111117890 */ /* 0x000fe2000fffe0ff */
[----:B------:R-:W-:Y:S01]  /*4f90*/  ISETP.LE.AND P3, PT, R50, UR8, PT ;  /* 0x0000000832007c0c */ /* 0x000fe2000bf63270 */
[----:B------:R-:W-:Y:S01]  /*4fa0*/  UIADD3 UR8, UPT, UPT, UR8, 0x1, URZ ;  /* 0x0000000108087890 */ /* 0x000fe2000fffe0ff */
[----:B-1----:R-:W-:Y:S01]  /*4fb0*/  SEL R14, RZ, 0x4, P2 ;  /* 0x00000004ff0e7807 */ /* 0x002fe20001000000 */
[----:B------:R-:W-:Y:S01]  /*4fc0*/  UISETP.GT.AND UP0, UPT, UR17, 0x2, UPT ;  /* 0x000000021100788c */ /* 0x000fe2000bf04270 */
[----:B------:R-:W-:Y:S01]  /*4fd0*/  IADD3 R96, P2, PT, R10, R177, RZ ;  /* 0x000000b10a607210 */ /* 0x000fe20007f5e0ff */
[----:B------:R-:W-:Y:S01]  /*4fe0*/  UIADD3 UR16, UPT, UPT, UR16, 0x1, URZ ;  /* 0x0000000110107890 */ /* 0x000fe2000fffe0ff */
[----:B------:R-:W-:Y:S01]  /*4ff0*/  SEL R14, R14, RZ, !P3 ;  /* 0x000000ff0e0e7207 */ /* 0x000fe20005800000 */
[----:B------:R-:W-:-:S02]  /*5000*/  USEL UR17, UR17, URZ, !UP0 ;  /* 0x000000ff11117287 */ /* 0x000fc4000c000000 */
[----:B------:R-:W-:Y:S01]  /*5010*/  IMAD.X R97, R6, 0x1, R175, P2 ;  /* 0x0000000106617824 */ /* 0x000fe200010e06af */
[----:B------:R-:W-:Y:S01]  /*5020*/  ISETP.NE.U32.AND P5, PT, R14, RZ, PT ;  /* 0x000000ff0e00720c */ /* 0x000fe20003fa5070 */
[----:B--2---:R-:W-:Y:S01]  /*5030*/  ULEA UR7, UR17, UR9, 0xe ;  /* 0x0000000911077291 */ /* 0x004fe2000f8e70ff */
[----:B------:R-:W-:Y:S01]  /*5040*/  ISETP.GE.AND P2, PT, R33, R48, PT ;  /* 0x000000302100720c */ /* 0x000fe20003f46270 */
[----:B------:R-:W-:-:S03]  /*5050*/  UISETP.GT.AND UP0, UPT, UR16, 0x1, UPT ;  /* 0x000000011000788c */ /* 0x000fc6000bf04270 */
[----:B------:R-:W-:Y:S01]  /*5060*/  SEL R14, RZ, 0x4, P2 ;  /* 0x00000004ff0e7807 */ /* 0x000fe20001000000 */
[----:B------:R-:W-:Y:S01]  /*5070*/  VIADD R111, R46, UR7 ;  /* 0x000000072e6f7c36 */ /* 0x000fe20008000000 */
[----:B------:R-:W-:Y:S01]  /*5080*/  IADD3 R98, P2, PT, R10, R173, RZ ;  /* 0x000000ad0a627210 */ /* 0x000fe20007f5e0ff */
[----:B------:R-:W-:Y:S01]  /*5090*/  USEL UR7, URZ, 0x1, !UP0 ;  /* 0x00000001ff077887 */ /* 0x000fe2000c000000 */
[----:B------:R-:W-:Y:S01]  /*50a0*/  SEL R14, R14, RZ, !P3 ;  /* 0x000000ff0e0e7207 */ /* 0x000fe20005800000 */
[----:B------:R-:W-:Y:S02]  /*50b0*/  USEL UR16, UR16, URZ, !UP0 ;  /* 0x000000ff10107287 */ /* 0x000fe4000c000000 */
[----:B------:R-:W-:Y:S01]  /*50c0*/  @!PT LDS RZ, [RZ] ;  /* 0x00000000fffff984 */ /* 0x000fe20000000800 */
[----:B------:R-:W-:Y:S01]  /*50d0*/  @!PT LDS RZ, [RZ] ;  /* 0x00000000fffff984 */ /* 0x000fe20000000800 */
[----:B------:R-:W-:Y:S01]  /*50e0*/  @!PT LDS RZ, [RZ] ;  /* 0x00000000fffff984 */ /* 0x000fe20000000800 */
[----:B------:R1:W-:Y:S01]  /*50f0*/  LDGSTS.E [R107+0xc000], desc[UR18][R96.64], P5 ;  /* 0x0c000000606b7fae */ /* 0x0003e2000a9a1012 */
[----:B------:R-:W-:Y:S01]  /*5100*/  ISETP.NE.U32.AND P5, PT, R14, RZ, PT ;  /* 0x000000ff0e00720c */ /* 0x000fe20003fa5070 */
[----:B------:R-:W-:Y:S01]  /*5110*/  IMAD.X R99, R6, 0x1, R171, P2 ;  /* 0x0000000106637824 */ /* 0x000fe200010e06ab */
[----:B------:R-:W-:Y:S01]  /*5120*/  ISETP.GE.AND P2, PT, R34, R48, PT ;  /* 0x000000302200720c */ /* 0x000fe20003f46270 */
[----:B------:R-:W-:-:S03]  /*5130*/  ULOP3.LUT UR7, UR4, UR7, URZ, 0x3c, !UPT ;  /* 0x0000000704077292 */ /* 0x000fc6000f8e3cff */
[----:B------:R-:W-:Y:S02]  /*5140*/  SEL R14, RZ, 0x4, P2 ;  /* 0x00000004ff0e7807 */ /* 0x000fe40001000000 */
[----:B------:R-:W-:Y:S02]  /*5150*/  IADD3 R100, P2, PT, R10, R169, RZ ;  /* 0x000000a90a647210 */ /* 0x000fe40007f5e0ff */
[----:B------:R-:W-:-:S03]  /*5160*/  SEL R14, R14, RZ, !P3 ;  /* 0x000000ff0e0e7207 */ /* 0x000fc60005800000 */
[----:B------:R2:W-:Y:S01]  /*5170*/  LDGSTS.E [R107+0xc008], desc[UR18][R98.64], P5 ;  /* 0x0c008000626b7fae */ /* 0x0005e2000a9a1012 */
[----:B------:R-:W-:Y:S01]  /*5180*/  ISETP.NE.U32.AND P5, PT, R14, RZ, PT ;  /* 0x000000ff0e00720c */ /* 0x000fe20003fa5070 */
[----:B------:R-:W-:Y:S01]  /*5190*/  IMAD.X R101, R6, 0x1, R167, P2 ;  /* 0x0000000106657824 */ /* 0x000fe200010e06a7 */
[----:B------:R-:W-:-:S04]  /*51a0*/  ISETP.GE.AND P2, PT, R35, R48, PT ;  /* 0x000000302300720c */ /* 0x000fc80003f46270 */
[----:B------:R-:W-:Y:S02]  /*51b0*/  SEL R14, RZ, 0x4, P2 ;  /* 0x00000004ff0e7807 */ /* 0x000fe40001000000 */
[----:B-1----:R-:W-:Y:S02]  /*51c0*/  IADD3 R96, P2, PT, R10, R165, RZ ;  /* 0x000000a50a607210 */ /* 0x002fe40007f5e0ff */
[----:B------:R-:W-:-:S03]  /*51d0*/  SEL R14, R14, RZ, !P3 ;  /* 0x000000ff0e0e7207 */ /* 0x000fc60005800000 */
[----:B------:R1:W-:Y:S01]  /*51e0*/  LDGSTS.E [R107+0xc010], desc[UR18][R100.64], P5 ;  /* 0x0c010000646b7fae */ /* 0x0003e2000a9a1012 */
[----:B------:R-:W-:Y:S01]  /*51f0*/  ISETP.NE.U32.AND P5, PT, R14, RZ, PT ;  /* 0x000000ff0e00720c */ /* 0x000fe20003fa5070 */
[----:B------:R-:W-:Y:S01]  /*5200*/  IMAD.X R97, R6, 0x1, R163, P2 ;  /* 0x0000000106617824 */ /* 0x000fe200010e06a3 */
[----:B------:R-:W-:-:S04]  /*5210*/  ISETP.GE.AND P2, PT, R37, R48, PT ;  /* 0x000000302500720c */ /* 0x000fc80003f46270 */
[----:B------:R-:W-:Y:S02]  /*5220*/  SEL R14, RZ, 0x4, P2 ;  /* 0x00000004ff0e7807 */ /* 0x000fe40001000000 */
[----:B--2---:R-:W-:Y:S02]  /*5230*/  IADD3 R98, P2, PT, R10, R161, RZ ;  /* 0x000000a10a627210 */ /* 0x004fe40007f5e0ff */
        /* <DEDUP_REMOVED lines=64> */
[----:B------:R-:W-:Y:S01]  /*5640*/  IMAD.X R99, R6, 0x1, R123, P2 ;  /* 0x0000000106637824 */ /* 0x000fe200010e067b */
[----:B------:R1:W-:Y:S01]  /*5650*/  LDGSTS.E [R107+0xc060], desc[UR18][R96.64], P5 ;  /* 0x0c060000606b7fae */ /* 0x0003e2000a9a1012 */
[----:B------:R-:W-:Y:S02]  /*5660*/  IADD3 R102, P2, PT, R10, R115, RZ ;  /* 0x000000730a667210 */ /* 0x000fe40007f5e0ff */
[----:B------:R-:W-:-:S03]  /*5670*/  ISETP.NE.U32.AND P5, PT, R14, RZ, PT ;  /* 0x000000ff0e00720c */ /* 0x000fc60003fa5070 */
[----:B------:R-:W-:Y:S01]  /*5680*/  IMAD.X R103, R6, 0x1, R125, P2 ;  /* 0x0000000106677824 */ /* 0x000fe200010e067d */
[----:B------:R-:W-:-:S04]  /*5690*/  ISETP.GE.AND P2, PT, R49, R48, PT ;  /* 0x000000303100720c */ /* 0x000fc80003f46270 */
[----:B------:R-:W-:Y:S02]  /*56a0*/  SEL R14, RZ, 0x4, P2 ;  /* 0x00000004ff0e7807 */ /* 0x000fe40001000000 */
[-C--:B------:R-:W-:Y:S02]  /*56b0*/  ISETP.GE.AND P2, PT, R51, R48.reuse, PT ;  /* 0x000000303300720c */ /* 0x080fe40003f46270 */
[----:B------:R-:W-:Y:S01]  /*56c0*/  SEL R14, R14, RZ, !P3 ;  /* 0x000000ff0e0e7207 */ /* 0x000fe20005800000 */
[----:B------:R3:W-:Y:S01]  /*56d0*/  LDGSTS.E [R107+0xc068], desc[UR18][R98.64], P5 ;  /* 0x0c068000626b7fae */ /* 0x0007e2000a9a1012 */
[----:B--2---:R-:W-:Y:S02]  /*56e0*/  IADD3 R100, P5, PT, R10, R113, RZ ;  /* 0x000000710a647210 */ /* 0x004fe40007fbe0ff */
[----:B------:R-:W-:Y:S02]  /*56f0*/  SEL R16, RZ, 0x4, P2 ;  /* 0x00000004ff107807 */ /* 0x000fe40001000000 */
[----:B------:R-:W-:Y:S01]  /*5700*/  ISETP.GE.AND P2, PT, R32, R48, PT ;  /* 0x000000302000720c */ /* 0x000fe20003f46270 */
[----:B------:R-:W-:Y:S01]  /*5710*/  IMAD.X R101, R6, 0x1, R127, P5 ;  /* 0x0000000106657824 */ /* 0x000fe200028e067f */
[----:B------:R-:W-:Y:S01]  /*5720*/  SEL R16, R16, RZ, !P3 ;  /* 0x000000ff10107207 */ /* 0x000fe20005800000 */
[----:B------:R-:W-:Y:S01]  /*5730*/  VIADD R48, R48, 0xffffffe0 ;  /* 0xffffffe030307836 */ /* 0x000fe20000000000 */
[----:B------:R-:W-:-:S02]  /*5740*/  ISETP.NE.U32.AND P5, PT, R14, RZ, PT ;  /* 0x000000ff0e00720c */ /* 0x000fc40003fa5070 */
[----:B------:R-:W-:Y:S02]  /*5750*/  SEL R14, RZ, 0x4, P2 ;  /* 0x00000004ff0e7807 */ /* 0x000fe40001000000 */
[----:B------:R-:W-:Y:S02]  /*5760*/  ISETP.NE.U32.AND P2, PT, R16, RZ, PT ;  /* 0x000000ff1000720c */ /* 0x000fe40003f45070 */
[----:B------:R-:W-:-:S04]  /*5770*/  SEL R14, R14, RZ, !P3 ;  /* 0x000000ff0e0e7207 */ /* 0x000fc80005800000 */
[----:B------:R-:W-:Y:S01]  /*5780*/  ISETP.NE.U32.AND P3, PT, R14, RZ, PT ;  /* 0x000000ff0e00720c */ /* 0x000fe20003f65070 */
[----:B------:R-:W-:Y:S02]  /*5790*/  IMAD.U32 R14, RZ, RZ, UR4 ;  /* 0x00000004ff0e7e24 */ /* 0x000fe4000f8e00ff */
[----:B------:R2:W-:Y:S01]  /*57a0*/  LDGSTS.E [R107+0xc070], desc[UR18][R102.64], P5 ;  /* 0x0c070000666b7fae */ /* 0x0005e2000a9a1012 */
[----:B-1----:R-:W-:-:S03]  /*57b0*/  IADD3 R96, P5, PT, R8, R95, RZ ;  /* 0x0000005f08607210 */ /* 0x002fc60007fbe0ff */
[----:B------:R1:W-:Y:S01]  /*57c0*/  LDGSTS.E [R107+0xc078], desc[UR18][R100.64], P2 ;  /* 0x0c078000646b7fae */ /* 0x0003e200091a1012 */
[----:B---3--:R-:W-:Y:S01]  /*57d0*/  IADD3 R98, P2, PT, R8, R91, RZ ;  /* 0x0000005b08627210 */ /* 0x008fe20007f5e0ff */
[----:B------:R-:W-:Y:S01]  /*57e0*/  IMAD.X R97, R4, 0x1, R93, P5 ;  /* 0x0000000104617824 */ /* 0x000fe200028e065d */
[----:B------:R-:W-:Y:S01]  /*57f0*/  IADD3 R104, P5, PT, R8, R87, RZ ;  /* 0x0000005708687210 */ /* 0x000fe20007fbe0ff */
[----:B------:R-:W0:Y:S02]  /*5800*/  LDGDEPBAR ;  /* 0x00000000000079af */ /* 0x000e240000000000 */
[----:B------:R-:W-:Y:S01]  /*5810*/  IMAD.X R99, R4, 0x1, R89, P2 ;  /* 0x0000000104637824 */ /* 0x000fe200010e0659 */
[----:B--2---:R-:W-:Y:S01]  /*5820*/  IADD3 R102, P2, PT, R8, R83, RZ ;  /* 0x0000005308667210 */ /* 0x004fe20007f5e0ff */
[----:B------:R-:W-:Y:S01]  /*5830*/  IMAD.X R105, R4, 0x1, R85, P5 ;  /* 0x0000000104697824 */ /* 0x000fe200028e0655 */
[----:B------:R2:W-:Y:S01]  /*5840*/  LDGSTS.E [R111], desc[UR18][R96.64], P3 ;  /* 0x00000000606f7fae */ /* 0x0005e200099a1012 */
[----:B-1----:R-:W-:-:S02]  /*5850*/  IADD3 R100, P5, PT, R8, R79, RZ ;  /* 0x0000004f08647210 */ /* 0x002fc40007fbe0ff */
[----:B------:R-:W-:Y:S01]  /*5860*/  IMAD.X R103, R4, 0x1, R81, P2 ;  /* 0x0000000104677824 */ /* 0x000fe200010e0651 */
[----:B------:R-:W-:Y:S01]  /*5870*/  IADD3 R106, P2, PT, R8, R75, RZ ;  /* 0x0000004b086a7210 */ /* 0x000fe20007f5e0ff */
[----:B------:R1:W-:Y:S01]  /*5880*/  LDGSTS.E [R111+0x400], desc[UR18][R98.64], P3 ;  /* 0x00400000626f7fae */ /* 0x0003e200099a1012 */
[----:B------:R-:W-:Y:S01]  /*5890*/  IMAD.X R101, R4, 0x1, R77, P5 ;  /* 0x0000000104657824 */ /* 0x000fe200028e064d */
[----:B------:R-:W-:Y:S02]  /*58a0*/  IADD3 R108, P5, PT, R8, R71, RZ ;  /* 0x00000047086c7210 */ /* 0x000fe40007fbe0ff */
[----:B------:R-:W-:Y:S01]  /*58b0*/  IMAD.X R107, R4, 0x1, R73, P2 ;  /* 0x00000001046b7824 */ /* 0x000fe200010e0649 */
[----:B------:R3:W-:Y:S01]  /*58c0*/  LDGSTS.E [R111+0x800], desc[UR18][R104.64], P3 ;  /* 0x00800000686f7fae */ /* 0x0007e200099a1012 */
[----:B--2---:R-:W-:Y:S01]  /*58d0*/  IADD3 R96, P2, PT, R8, R65, RZ ;  /* 0x0000004108607210 */ /* 0x004fe20007f5e0ff */
[C---:B------:R-:W-:Y:S02]  /*58e0*/  IMAD.X R109, R4.reuse, 0x1, R67, P5 ;  /* 0x00000001046d7824 */ /* 0x040fe400028e0643 */
[----:B------:R2:W-:Y:S02]  /*58f0*/  LDGSTS.E [R111+0xc00], desc[UR18][R102.64], P3 ;  /* 0x00c00000666f7fae */ /* 0x0005e400099a1012 */
[----:B------:R-:W-:Y:S01]  /*5900*/  IMAD.X R97, R4, 0x1, R63, P2 ;  /* 0x0000000104617824 */ /* 0x000fe200010e063f */
[C---:B-1----:R-:W-:Y:S01]  /*5910*/  IADD3 R98, P5, PT, R8.reuse, R61, RZ ;  /* 0x0000003d08627210 */ /* 0x042fe20007fbe0ff */
[----:B------:R1:W-:Y:S01]  /*5920*/  LDGSTS.E [R111+0x1000], desc[UR18][R100.64], P3 ;  /* 0x01000000646f7fae */ /* 0x0003e200099a1012 */
[----:B---3--:R-:W-:-:S03]  /*5930*/  IADD3 R104, P2, PT, R8, R57, RZ ;  /* 0x0000003908687210 */ /* 0x008fc60007f5e0ff */
[----:B------:R-:W-:Y:S01]  /*5940*/  IMAD.X R99, R4, 0x1, R59, P5 ;  /* 0x0000000104637824 */ /* 0x000fe200028e063b */
[----:B------:R3:W-:Y:S01]  /*5950*/  LDGSTS.E [R111+0x1400], desc[UR18][R106.64], P3 ;  /* 0x014000006a6f7fae */ /* 0x0007e200099a1012 */
[----:B--2---:R-:W-:Y:S01]  /*5960*/  IADD3 R102, P5, PT, R8, R53, RZ ;  /* 0x0000003508667210 */ /* 0x004fe20007fbe0ff */
[----:B------:R-:W-:Y:S02]  /*5970*/  IMAD.X R105, R4, 0x1, R55, P2 ;  /* 0x0000000104697824 */ /* 0x000fe400010e0637 */
[----:B------:R2:W-:Y:S01]  /*5980*/  LDGSTS.E [R111+0x1800], desc[UR18][R108.64], P3 ;  /* 0x018000006c6f7fae */ /* 0x0005e200099a1012 */
[----:B-1----:R-:W-:Y:S01]  /*5990*/  IADD3 R100, P2, PT, R8, R29, RZ ;  /* 0x0000001d08647210 */ /* 0x002fe20007f5e0ff */
[C---:B------:R-:W-:Y:S02]  /*59a0*/  IMAD.X R103, R4.reuse, 0x1, R31, P5 ;  /* 0x0000000104677824 */ /* 0x040fe400028e061f */
[----:B------:R1:W-:Y:S02]  /*59b0*/  LDGSTS.E [R111+0x1c00], desc[UR18][R96.64], P3 ;  /* 0x01c00000606f7fae */ /* 0x0003e400099a1012 */
[----:B------:R-:W-:Y:S01]  /*59c0*/  IMAD.X R101, R4, 0x1, R27, P2 ;  /* 0x0000000104657824 */ /* 0x000fe200010e061b */
[C---:B---3--:R-:W-:Y:S01]  /*59d0*/  IADD3 R106, P5, PT, R8.reuse, R25, RZ ;  /* 0x00000019086a7210 */ /* 0x048fe20007fbe0ff */
[----:B------:R3:W-:Y:S01]  /*59e0*/  LDGSTS.E [R111+0x2000], desc[UR18][R98.64], P3 ;  /* 0x02000000626f7fae */ /* 0x0007e200099a1012 */
[----:B--2---:R-:W-:-:S03]  /*59f0*/  IADD3 R108, P2, PT, R8, R21, RZ ;  /* 0x00000015086c7210 */ /* 0x004fc60007f5e0ff */
[C---:B------:R-:W-:Y:S01]  /*5a00*/  IMAD.X R107, R4.reuse, 0x1, R23, P5 ;  /* 0x00000001046b7824 */ /* 0x040fe200028e0617 */
[----:B------:R4:W-:Y:S01]  /*5a10*/  LDGSTS.E [R111+0x2400], desc[UR18][R104.64], P3 ;  /* 0x02400000686f7fae */ /* 0x0009e200099a1012 */
[----:B------:R-:W-:Y:S01]  /*5a20*/  IMAD.X R109, R4, 0x1, R19, P2 ;  /* 0x00000001046d7824 */ /* 0x000fe200010e0613 */
[C---:B-1----:R-:W-:Y:S02]  /*5a30*/  IADD3 R96, P5, PT, R8.reuse, R17, RZ ;  /* 0x0000001108607210 */ /* 0x042fe40007fbe0ff */
[----:B------:R4:W-:Y:S01]  /*5a40*/  LDGSTS.E [R111+0x2800], desc[UR18][R102.64], P3 ;  /* 0x02800000666f7fae */ /* 0x0009e200099a1012 */
[----:B---3--:R-:W-:Y:S02]  /*5a50*/  IADD3 R98, P2, PT, R8, R13, RZ ;  /* 0x0000000d08627210 */ /* 0x008fe40007f5e0ff */
[----:B------:R-:W-:Y:S01]  /*5a60*/  IMAD.X R97, R4, 0x1, R15, P5 ;  /* 0x0000000104617824 */ /* 0x000fe200028e060f */
[----:B------:R4:W-:Y:S01]  /*5a70*/  LDGSTS.E [R111+0x2c00], desc[UR18][R100.64], P3 ;  /* 0x02c00000646f7fae */ /* 0x0009e200099a1012 */
[----:B------:R-:W-:Y:S01]  /*5a80*/  IADD3 R10, P5, PT, R10, R5, RZ ;  /* 0x000000050a0a7210 */ /* 0x000fe20007fbe0ff */
[----:B------:R-:W-:Y:S01]  /*5a90*/  IMAD.X R99, R4, 0x1, R11, P2 ;  /* 0x0000000104637824 */ /* 0x000fe200010e060b */
[----:B------:R-:W-:Y:S01]  /*5aa0*/  ISETP.NE.U32.AND P2, PT, R12, UR8, PT ;  /* 0x000000080c007c0c */ /* 0x000fe2000bf45070 */
[----:B------:R4:W-:Y:S02]  /*5ab0*/  LDGSTS.E [R111+0x3000], desc[UR18][R106.64], P3 ;  /* 0x030000006a6f7fae */ /* 0x0009e400099a1012 */
[----:B------:R-:W-:-:S02]  /*5ac0*/  IMAD.X R6, R6, 0x1, R147, P5 ;  /* 0x0000000106067824 */ /* 0x000fc400028e0693 */
[----:B------:R4:W-:Y:S04]  /*5ad0*/  LDGSTS.E [R111+0x3400], desc[UR18][R108.64], P3 ;  /* 0x034000006c6f7fae */ /* 0x0009e800099a1012 */
[----:B------:R4:W-:Y:S04]  /*5ae0*/  LDGSTS.E [R111+0x3800], desc[UR18][R96.64], P3 ;  /* 0x03800000606f7fae */ /* 0x0009e800099a1012 */
[----:B------:R4:W-:Y:S01]  /*5af0*/  LDGSTS.E [R111+0x3c00], desc[UR18][R98.64], P3 ;  /* 0x03c00000626f7fae */ /* 0x0009e200099a1012 */
[----:B------:R-:W-:-:S03]  /*5b00*/  IADD3 R8, P3, PT, R8, R7, RZ ;  /* 0x0000000708087210 */ /* 0x000fc60007f7e0ff */
[----:B------:R-:W0:Y:S02]  /*5b10*/  LDGDEPBAR ;  /* 0x00000000000079af */ /* 0x000e240000000000 */
[----:B------:R-:W-:Y:S01]  /*5b20*/  IMAD.X R4, R4, 0x1, R9, P3 ;  /* 0x0000000104047824 */ /* 0x000fe200018e0609 */
[----:B------:R-:W-:Y:S07]  /*5b30*/  @P2 BRA `(.L_x_24) ;  /* 0xffffffec00c42947 */ /* 0x000fee000383ffff */
.L_x_21:
[----:B------:R-:W-:Y:S05]  /*5b40*/  @!P1 BRA `(.L_x_25) ;  /* 0x0000000000109947 */ /* 0x000fea0003800000 */
[----:B------:R-:W-:-:S06]  /*5b50*/  USHF.L.U32 UR4, UR4, 0x1f, URZ ;  /* 0x0000001f04047899 */ /* 0x000fcc00080006ff */
[----:B------:R-:W-:-:S04]  /*5b60*/  IMAD.U32 R4, RZ, RZ, UR4 ;  /* 0x00000004ff047e24 */ /* 0x000fc8000f8e00ff */
[----:B------:R-:W3:Y:S02]  /*5b70*/  SYNCS.PHASECHK.TRANS64.TRYWAIT P1, [UR10], R4 ;  /* 0x00000004ff0075a7 */ /* 0x000ee4000802110a */
[----:B---3--:R-:W-:Y:S05]  /*5b80*/  @!P1 BRA `(.L_x_26) ;  /* 0x0000002000c09947 */ /* 0x008fea0003800000 */
.L_x_25:
[----:B------:R-:W-:-:S04]  /*5b90*/  DEPBAR.LE SB0, 0x0 ;  /* 0x000080000000791a */ /* 0x000fc80000000000 */
[----:B------:R-:W-:Y:S01]  /*5ba0*/  BAR.SYNC.DEFER_BLOCKING 0x0 ;  /* 0x0000000000007b1d */ /* 0x000fe20000010000 */
[----:B------:R-:W-:Y:S02]  /*5bb0*/  LEA R71, R2, UR9, 0x5 ;  /* 0x0000000902477c11 */ /* 0x000fe4000f8e28ff */
[----:B------:R-:W-:Y:S02]  /*5bc0*/  LEA R3, R3, UR9, 0x4 ;  /* 0x0000000903037c11 */ /* 0x000fe4000f8e20ff */
[----:B------:R-:W-:Y:S01]  /*5bd0*/  LOP3.LUT R112, R68, 0x4, R69, 0xfe, !PT ;  /* 0x0000000444707812 */ /* 0x000fe200078efe45 */
[----:B------:R-:W-:Y:S01]  /*5be0*/  IMAD R75, R70, 0x10, R71 ;  /* 0x00000010464b7824 */ /* 0x000fe200078e0247 */
[C-C-:B------:R-:W-:Y:S01]  /*5bf0*/  LOP3.LUT R110, R68.reuse, 0x6, R69.reuse, 0xfe, !PT ;  /* 0x00000006446e7812 */ /* 0x140fe200078efe45 */
[----:B------:R-:W3:Y:S01]  /*5c00*/  LDCU UR4, c[0x0][0x3b4] ;  /* 0x00007680ff0477ac */ /* 0x000ee20008000800 */
[C-C-:B----4-:R-:W-:Y:S01]  /*5c10*/  LOP3.LUT R108, R68.reuse, 0x8, R69.reuse, 0xfe, !PT ;  /* 0x00000008446c7812 */ /* 0x150fe200078efe45 */
[----:B------:R-:W4:Y:S01]  /*5c20*/  LDC R73, c[0x0][0x3b8] ;  /* 0x0000ee00ff497b82 */ /* 0x000f220000000800 */
[----:B------:R-:W-:-:S02]  /*5c30*/  LOP3.LUT R106, R68, 0xa, R69, 0xfe, !PT ;  /* 0x0000000a446a7812 */ /* 0x000fc400078efe45 */
[C-C-:B------:R-:W-:Y:S02]  /*5c40*/  LOP3.LUT R104, R68.reuse, 0xc, R69.reuse, 0xfe, !PT ;  /* 0x0000000c44687812 */ /* 0x140fe400078efe45 */
[C-C-:B------:R-:W-:Y:S02]  /*5c50*/  LOP3.LUT R102, R68.reuse, 0xe, R69.reuse, 0xfe, !PT ;  /* 0x0000000e44667812 */ /* 0x140fe400078efe45 */
[C-C-:B-----5:R-:W-:Y:S02]  /*5c60*/  LOP3.LUT R100, R68.reuse, 0x10, R69.reuse, 0xfe, !PT ;  /* 0x0000001044647812 */ /* 0x160fe400078efe45 */
[C-C-:B------:R-:W-:Y:S02]  /*5c70*/  LOP3.LUT R98, R68.reuse, 0x12, R69.reuse, 0xfe, !PT ;  /* 0x0000001244627812 */ /* 0x140fe400078efe45 */
[C-C-:B------:R-:W-:Y:S02]  /*5c80*/  LOP3.LUT R96, R68.reuse, 0x14, R69.reuse, 0xfe, !PT ;  /* 0x0000001444607812 */ /* 0x140fe400078efe45 */
[C-C-:B------:R-:W-:Y:S01]  /*5c90*/  LOP3.LUT R92, R68.reuse, 0x16, R69.reuse, 0xfe, !PT ;  /* 0x00000016445c7812 */ /* 0x140fe200078efe45 */
[----:B------:R-:W5:Y:S02]  /*5ca0*/  @!P0 SYNCS.CCTL.IV [UR9+0x14000] ;  /* 0x01400000ff0089b1 */ /* 0x000f640008000009 */
[----:B-----5:R-:W-:Y:S01]  /*5cb0*/  BAR.SYNC.DEFER_BLOCKING 0x0 ;  /* 0x0000000000007b1d */ /* 0x020fe20000010000 */
[----:B------:R-:W-:-:S02]  /*5cc0*/  LOP3.LUT R90, R68, 0x18, R69, 0xfe, !PT ;  /* 0x00000018445a7812 */ /* 0x000fc400078efe45 */
[C-C-:B------:R-:W-:Y:S02]  /*5cd0*/  LOP3.LUT R72, R68.reuse, 0x1e, R69.reuse, 0xfe, !PT ;  /* 0x0000001e44487812 */ /* 0x140fe400078efe45 */
[C-C-:B------:R-:W-:Y:S02]  /*5ce0*/  LOP3.LUT R74, R68.reuse, 0x1c, R69.reuse, 0xfe, !PT ;  /* 0x0000001c444a7812 */ /* 0x140fe400078efe45 */
[C-C-:B------:R-:W-:Y:S01]  /*5cf0*/  LOP3.LUT R88, R68.reuse, 0x1a, R69.reuse, 0xfe, !PT ;  /* 0x0000001a44587812 */ /* 0x140fe200078efe45 */
[----:B--2---:R-:W2:Y:S01]  /*5d00*/  LDTM.x64 R4, tmem[UR12] ;  /* 0x0000000c000479ee */ /* 0x004ea20008340000 */
[C---:B------:R-:W-:Y:S02]  /*5d10*/  LOP3.LUT R2, R68.reuse, R69, RZ, 0xfc, !PT ;  /* 0x0000004544027212 */ /* 0x040fe400078efcff */
[----:B------:R-:W-:Y:S02]  /*5d20*/  LOP3.LUT R114, R68, 0x2, R69, 0xfe, !PT ;  /* 0x0000000244727812 */ /* 0x000fe400078efe45 */
[----:B------:R-:W-:Y:S01]  /*5d30*/  ISETP.GE.U32.AND P6, PT, R94, 0x20, PT ;  /* 0x000000205e00780c */ /* 0x000fe20003fc6070 */
[----:B------:R-:W5:Y:S01]  /*5d40*/  @!P0 SYNCS.CCTL.IV [UR9+0x14008] ;  /* 0x01400800ff0089b1 */ /* 0x000f620008000009 */
[----:B------:R-:W-:Y:S01]  /*5d50*/  NOP ;  /* 0x0000000000007918 */ /* 0x000fe20000000000 */
[----:B-1----:R-:W1:Y:S01]  /*5d60*/  LDCU.128 UR8, c[0x0][0x390] ;  /* 0x00007200ff0877ac */ /* 0x002e620008000c00 */
[----:B--2---:R-:W-:-:S02]  /*5d70*/  IMAD.MOV.U32 R76, RZ, RZ, R4 ;  /* 0x000000ffff4c7224 */ /* 0x004fc400078e0004 */
[----:B------:R-:W-:Y:S02]  /*5d80*/  IMAD.MOV.U32 R4, RZ, RZ, R5 ;  /* 0x000000ffff047224 */ /* 0x000fe400078e0005 */
[----:B------:R-:W-:Y:S02]  /*5d90*/  IMAD.MOV.U32 R77, RZ, RZ, R6 ;  /* 0x000000ffff4d7224 */ /* 0x000fe400078e0006 */
[----:B------:R-:W-:Y:S02]  /*5da0*/  IMAD.MOV.U32 R5, RZ, RZ, R7 ;  /* 0x000000ffff057224 */ /* 0x000fe400078e0007 */
[----:B------:R-:W-:Y:S02]  /*5db0*/  IMAD.MOV.U32 R78, RZ, RZ, R8 ;  /* 0x000000ffff4e7224 */ /* 0x000fe400078e0008 */
[----:B------:R-:W-:Y:S02]  /*5dc0*/  IMAD.MOV.U32 R79, RZ, RZ, R10 ;  /* 0x000000ffff4f7224 */ /* 0x000fe400078e000a */
[----:B------:R-:W-:Y:S01]  /*5dd0*/  IMAD.MOV.U32 R6, RZ, RZ, R9 ;  /* 0x000000ffff067224 */ /* 0x000fe200078e0009 */
[----:B-1----:R-:W-:Y:S01]  /*5de0*/  ISETP.GE.AND P0, PT, R0, UR10, PT ;  /* 0x0000000a00007c0c */ /* 0x002fe2000bf06270 */
[----:B------:R-:W-:Y:S01]  /*5df0*/  IMAD.MOV.U32 R7, RZ, RZ, R11 ;  /* 0x000000ffff077224 */ /* 0x000fe200078e000b */
[----:B-----5:R-:W-:Y:S01]  /*5e00*/  STS.128 [R75], R76 ;  /* 0x0000004c4b007388 */ /* 0x020fe20000000c00 */
[----:B------:R-:W-:Y:S01]  /*5e10*/  IMAD.MOV.U32 R8, RZ, RZ, R12 ;  /* 0x000000ffff087224 */ /* 0x000fe200078e000c */
[----:B------:R-:W-:Y:S01]  /*5e20*/  ISETP.LT.AND P1, PT, R2, UR11, !P0 ;  /* 0x0000000b02007c0c */ /* 0x000fe2000c721270 */
[----:B------:R-:W-:Y:S01]  /*5e30*/  IMAD.MOV.U32 R12, RZ, RZ, R13 ;  /* 0x000000ffff0c7224 */ /* 0x000fe200078e000d */
[----:B------:R-:W-:Y:S01]  /*5e40*/  STS.128 [R75+0x800], R4 ;  /* 0x000800044b007388 */ /* 0x000fe20000000c00 */
[----:B------:R-:W-:Y:S01]  /*5e50*/  IMAD.MOV.U32 R9, RZ, RZ, R14 ;  /* 0x000000ffff097224 */ /* 0x000fe200078e000e */
[----:B------:R-:W-:Y:S01]  /*5e60*/  BAR.SYNC.DEFER_BLOCKING 0x0 ;  /* 0x0000000000007b1d */ /* 0x000fe20000010000 */
[----:B------:R-:W-:Y:S01]  /*5e70*/  IMAD.MOV.U32 R13, RZ, RZ, R15 ;  /* 0x000000ffff0d7224 */ /* 0x000fe200078e000f */
[----:B------:R-:W-:Y:S01]  /*5e80*/  ISETP.LT.AND P3, PT, R112, UR11, !P0 ;  /* 0x0000000b70007c0c */ /* 0x000fe2000c761270 */
[----:B------:R-:W-:Y:S01]  /*5e90*/  IMAD.MOV.U32 R10, RZ, RZ, R16 ;  /* 0x000000ffff0a7224 */ /* 0x000fe200078e0010 */
[----:B------:R-:W-:Y:S01]  /*5ea0*/  ISETP.LT.AND P4, PT, R110, UR11, !P0 ;  /* 0x0000000b6e007c0c */ /* 0x000fe2000c781270 */
[----:B------:R-:W-:-:S02]  /*5eb0*/  IMAD.MOV.U32 R11, RZ, RZ, R18 ;  /* 0x000000ffff0b7224 */ /* 0x000fc400078e0012 */
[----:B------:R-:W-:Y:S02]  /*5ec0*/  IMAD.MOV.U32 R14, RZ, RZ, R17 ;  /* 0x000000ffff0e7224 */ /* 0x000fe400078e0011 */
[----:B------:R-:W-:Y:S02]  /*5ed0*/  IMAD.MOV.U32 R15, RZ, RZ, R19 ;  /* 0x000000ffff0f7224 */ /* 0x000fe400078e0013 */
[----:B------:R-:W-:Y:S02]  /*5ee0*/  IMAD.MOV.U32 R16, RZ, RZ, R20 ;  /* 0x000000ffff107224 */ /* 0x000fe400078e0014 */
[----:B------:R-:W-:Y:S02]  /*5ef0*/  IMAD.MOV.U32 R20, RZ, RZ, R21 ;  /* 0x000000ffff147224 */ /* 0x000fe400078e0015 */
[----:B------:R-:W-:Y:S02]  /*5f00*/  IMAD.MOV.U32 R17, RZ, RZ, R22 ;  /* 0x000000ffff117224 */ /* 0x000fe400078e0016 */
[----:B------:R-:W-:-:S02]  /*5f10*/  IMAD.MOV.U32 R21, RZ, RZ, R23 ;  /* 0x000000ffff157224 */ /* 0x000fc400078e0017 */
[----:B------:R-:W-:Y:S02]  /*5f20*/  IMAD.MOV.U32 R18, RZ, RZ, R24 ;  /* 0x000000ffff127224 */ /* 0x000fe400078e0018 */
[----:B------:R-:W-:Y:S02]  /*5f30*/  IMAD.MOV.U32 R19, RZ, RZ, R26 ;  /* 0x000000ffff137224 */ /* 0x000fe400078e001a */
[----:B------:R-:W-:Y:S01]  /*5f40*/  IMAD.MOV.U32 R22, RZ, RZ, R25 ;  /* 0x000000ffff167224 */ /* 0x000fe200078e0019 */
[----:B------:R-:W1:Y:S01]  /*5f50*/  LDS.128 R84, [R3] ;  /* 0x0000000003547984 */ /* 0x000e620000000c00 */
[----:B------:R-:W-:Y:S02]  /*5f60*/  IMAD.MOV.U32 R23, RZ, RZ, R27 ;  /* 0x000000ffff177224 */ /* 0x000fe400078e001b */
[----:B------:R-:W-:Y:S01]  /*5f70*/  IMAD.MOV.U32 R24, RZ, RZ, R28 ;  /* 0x000000ffff187224 */ /* 0x000fe200078e001c */
[----:B------:R-:W-:Y:S01]  /*5f80*/  LDS.128 R4, [R3+0x1000] ;  /* 0x0010000003047984 */ /* 0x000fe20000000c00 */
[----:B------:R-:W-:-:S02]  /*5f90*/  IMAD.MOV.U32 R28, RZ, RZ, R29 ;  /* 0x000000ffff1c7224 */ /* 0x000fc400078e001d */
[----:B------:R-:W-:Y:S01]  /*5fa0*/  IMAD.MOV.U32 R25, RZ, RZ, R30 ;  /* 0x000000ffff197224 */ /* 0x000fe200078e001e */
[----:B------:R-:W-:Y:S01]  /*5fb0*/  BAR.SYNC.DEFER_BLOCKING 0x0 ;  /* 0x0000000000007b1d */ /* 0x000fe20000010000 */
[----:B------:R-:W-:Y:S02]  /*5fc0*/  IMAD.MOV.U32 R29, RZ, RZ, R31 ;  /* 0x000000ffff1d7224 */ /* 0x000fe400078e001f */
[----:B------:R-:W-:Y:S02]  /*5fd0*/  IMAD.MOV.U32 R26, RZ, RZ, R32 ;  /* 0x000000ffff1a7224 */ /* 0x000fe400078e0020 */
[----:B------:R-:W-:Y:S02]  /*5fe0*/  IMAD.MOV.U32 R27, RZ, RZ, R34 ;  /* 0x000000ffff1b7224 */ /* 0x000fe400078e0022 */
[----:B------:R-:W-:Y:S02]  /*5ff0*/  IMAD.MOV.U32 R30, RZ, RZ, R33 ;  /* 0x000000ffff1e7224 */ /* 0x000fe400078e0021 */
[----:B------:R-:W-:-:S02]  /*6000*/  IMAD.MOV.U32 R31, RZ, RZ, R35 ;  /* 0x000000ffff1f7224 */ /* 0x000fc400078e0023 */
[----:B------:R-:W-:Y:S02]  /*6010*/  IMAD.MOV.U32 R32, RZ, RZ, R37 ;  /* 0x000000ffff207224 */ /* 0x000fe400078e0025 */
[----:B------:R-:W-:Y:S02]  /*6020*/  IMAD.MOV.U32 R33, RZ, RZ, R39 ;  /* 0x000000ffff217224 */ /* 0x000fe400078e0027 */
[----:B------:R-:W-:Y:S02]  /*6030*/  IMAD.MOV.U32 R34, RZ, RZ, R41 ;  /* 0x000000ffff227224 */ /* 0x000fe400078e0029 */
[----:B------:R-:W-:Y:S02]  /*6040*/  IMAD.MOV.U32 R35, RZ, RZ, R43 ;  /* 0x000000ffff237224 */ /* 0x000fe400078e002b */
[----:B------:R-:W-:Y:S02]  /*6050*/  IMAD.MOV.U32 R37, RZ, RZ, R47 ;  /* 0x000000ffff257224 */ /* 0x000fe400078e002f */
[----:B------:R-:W-:-:S02]  /*6060*/  IMAD.MOV.U32 R39, RZ, RZ, R51 ;  /* 0x000000ffff277224 */ /* 0x000fc400078e0033 */
[----:B------:R-:W-:Y:S01]  /*6070*/  IMAD.MOV.U32 R51, RZ, RZ, R59 ;  /* 0x000000ffff337224 */ /* 0x000fe200078e003b */
[----:B------:R-:W-:Y:S01]  /*6080*/  STS.128 [R75], R8 ;  /* 0x000000084b007388 */ /* 0x000fe20000000c00 */
[----:B------:R-:W-:-:S03]  /*6090*/  IMAD.MOV.U32 R59, RZ, RZ, R67 ;  /* 0x000000ffff3b7224 */ /* 0x000fc600078e0043 */
[----:B------:R-:W-:Y:S01]  /*60a0*/  STS.128 [R75+0x800], R12 ;  /* 0x0008000c4b007388 */ /* 0x000fe20000000c00 */
[----:B------:R-:W-:Y:S06]  /*60b0*/  BAR.SYNC.DEFER_BLOCKING 0x0 ;  /* 0x0000000000007b1d */ /* 0x000fec0000010000 */
[----:B------:R-:W2:Y:S04]  /*60c0*/  LDS.128 R80, [R3] ;  /* 0x0000000003507984 */ /* 0x000ea80000000c00 */
[----:B------:R-:W-:Y:S01]  /*60d0*/  LDS.128 R8, [R3+0x1000] ;  /* 0x0010000003087984 */ /* 0x000fe20000000c00 */
[----:B------:R-:W-:Y:S06]  /*60e0*/  BAR.SYNC.DEFER_BLOCKING 0x0 ;  /* 0x0000000000007b1d */ /* 0x000fec0000010000 */
[----:B------:R-:W-:Y:S04]  /*60f0*/  STS.128 [R75], R16 ;  /* 0x000000104b007388 */ /* 0x000fe80000000c00 */
[----:B------:R5:W-:Y:S01]  /*6100*/  STS.128 [R75+0x800], R20 ;  /* 0x000800144b007388 */ /* 0x000be20000000c00 */
[----:B------:R-:W-:Y:S01]  /*6110*/  BAR.SYNC.DEFER_BLOCKING 0x0 ;  /* 0x0000000000007b1d */ /* 0x000fe20000010000 */
[----:B-----5:R-:W-:-:S02]  /*6120*/  IMAD.MOV.U32 R20, RZ, RZ, R36 ;  /* 0x000000ffff147224 */ /* 0x020fc400078e0024 */
[----:B------:R-:W-:Y:S02]  /*6130*/  IMAD.MOV.U32 R21, RZ, RZ, R38 ;  /* 0x000000ffff157224 */ /* 0x000fe400078e0026 */
[----:B------:R-:W-:Y:S02]  /*6140*/  IMAD.MOV.U32 R22, RZ, RZ, R40 ;  /* 0x000000ffff167224 */ /* 0x000fe400078e0028 */
[----:B------:R-:W-:Y:S02]  /*6150*/  IMAD.MOV.U32 R23, RZ, RZ, R42 ;  /* 0x000000ffff177224 */ /* 0x000fe400078e002a */
[----:B------:R-:W-:Y:S02]  /*6160*/  IMAD.MOV.U32 R36, RZ, RZ, R45 ;  /* 0x000000ffff247224 */ /* 0x000fe400078e002d */
[----:B------:R-:W-:Y:S01]  /*6170*/  IMAD.MOV.U32 R38, RZ, RZ, R49 ;  /* 0x000000ffff267224 */ /* 0x000fe200078e0031 */
[----:B------:R-:W5:Y:S01]  /*6180*/  LDS.128 R76, [R3] ;  /* 0x00000000034c7984 */ /* 0x000f620000000c00 */
[----:B------:R-:W-:-:S02]  /*6190*/  IMAD.MOV.U32 R49, RZ, RZ, R55 ;  /* 0x000000ffff317224 */ /* 0x000fc400078e0037 */
[----:B------:R-:W-:Y:S01]  /*61a0*/  IMAD.MOV.U32 R55, RZ, RZ, R66 ;  /* 0x000000ffff377224 */ /* 0x000fe200078e0042 */
[----:B------:R-:W-:Y:S01]  /*61b0*/  LDS.128 R12, [R3+0x1000] ;  /* 0x00100000030c7984 */ /* 0x000fe20000000c00 */
[----:B----4-:R-:W-:Y:S01]  /*61c0*/  IMAD R45, R2, R73, RZ ;  /* 0x00000049022d7224 */ /* 0x010fe200078e02ff */
[----:B------:R-:W-:Y:S06]  /*61d0*/  BAR.SYNC.DEFER_BLOCKING 0x0 ;  /* 0x0000000000007b1d */ /* 0x000fec0000010000 */
[----:B------:R4:W-:Y:S04]  /*61e0*/  STS.128 [R75], R24 ;  /* 0x000000184b007388 */ /* 0x0009e80000000c00 */
[----:B------:R3:W-:Y:S01]  /*61f0*/  STS.128 [R75+0x800], R28 ;  /* 0x0008001c4b007388 */ /* 0x0007e20000000c00 */
[----:B------:R-:W-:Y:S01]  /*6200*/  BAR.SYNC.DEFER_BLOCKING 0x0 ;  /* 0x0000000000007b1d */ /* 0x000fe20000010000 */
[----:B----4-:R-:W-:-:S02]  /*6210*/  IMAD.MOV.U32 R24, RZ, RZ, R44 ;  /* 0x000000ffff187224 */ /* 0x010fc400078e002c */
[----:B------:R-:W-:Y:S02]  /*6220*/  IMAD.MOV.U32 R25, RZ, RZ, R46 ;  /* 0x000000ffff197224 */ /* 0x000fe400078e002e */
[----:B------:R-:W-:Y:S02]  /*6230*/  IMAD.MOV.U32 R26, RZ, RZ, R48 ;  /* 0x000000ffff1a7224 */ /* 0x000fe400078e0030 */
[----:B------:R-:W-:Y:S02]  /*6240*/  IMAD.MOV.U32 R27, RZ, RZ, R50 ;  /* 0x000000ffff1b7224 */ /* 0x000fe400078e0032 */
[----:B------:R-:W-:Y:S02]  /*6250*/  IMAD.MOV.U32 R48, RZ, RZ, R53 ;  /* 0x000000ffff307224 */ /* 0x000fe400078e0035 */
[----:B------:R-:W-:Y:S02]  /*6260*/  IMAD.MOV.U32 R50, RZ, RZ, R57 ;  /* 0x000000ffff327224 */ /* 0x000fe400078e0039 */
[----:B---3--:R-:W-:-:S02]  /*6270*/  IMAD R28, R0, UR4, RZ ;  /* 0x00000004001c7c24 */ /* 0x008fc4000f8e02ff */
[----:B------:R-:W-:Y:S01]  /*6280*/  IMAD.MOV.U32 R53, RZ, RZ, R62 ;  /* 0x000000ffff357224 */ /* 0x000fe200078e003e */
[----:B------:R-:W3:Y:S02]  /*6290*/  LDS.128 R68, [R3] ;  /* 0x0000000003447984 */ /* 0x000ee40000000c00 */
[C---:B------:R-:W-:Y:S01]  /*62a0*/  LEA R0, P2, R28.reuse, UR8, 0x2 ;  /* 0x000000081c007c11 */ /* 0x040fe2000f8410ff */
[----:B------:R-:W-:Y:S01]  /*62b0*/  IMAD.MOV.U32 R57, RZ, RZ, R63 ;  /* 0x000000ffff397224 */ /* 0x000fe200078e003f */
[----:B------:R-:W-:Y:S02]  /*62c0*/  LDS.128 R16, [R3+0x1000] ;  /* 0x0010000003107984 */ /* 0x000fe40000000c00 */
[----:B------:R-:W-:Y:S01]  /*62d0*/  LEA.HI.X.SX32 R44, R28, UR9, 0x2, P2 ;  /* 0x000000091c2c7c11 */ /* 0x000fe200090f16ff */
[----:B------:R-:W-:Y:S01]  /*62e0*/  BAR.SYNC.DEFER_BLOCKING 0x0 ;  /* 0x0000000000007b1d */ /* 0x000fe20000010000 */
[----:B------:R-:W-:-:S04]  /*62f0*/  LEA R46, P2, R45, R0, 0x2 ;  /* 0x000000002d2e7211 */ /* 0x000fc800078410ff */
[----:B------:R-:W-:Y:S01]  /*6300*/  LEA.HI.X.SX32 R47, R45, R44, 0x2, P2 ;  /* 0x0000002c2d2f7211 */ /* 0x000fe200010f16ff */
[----:B------:R-:W-:Y:S01]  /*6310*/  IMAD R45, R73, 0x20, R45 ;  /* 0x00000020492d7824 */ /* 0x000fe200078e022d */
[----:B------:R-:W-:Y:S01]  /*6320*/  ISETP.LT.AND P2, PT, R114, UR11, !P0 ;  /* 0x0000000b72007c0c */ /* 0x000fe2000c741270 */
[----:B------:R-:W-:Y:S04]  /*6330*/  STS.128 [R75], R20 ;  /* 0x000000144b007388 */ /* 0x000fe80000000c00 */
[----:B------:R4:W-:Y:S01]  /*6340*/  STS.128 [R75+0x800], R32 ;  /* 0x000800204b007388 */ /* 0x0009e20000000c00 */
[----:B------:R-:W-:Y:S01]  /*6350*/  BAR.SYNC.DEFER_BLOCKING 0x0 ;  /* 0x0000000000007b1d */ /* 0x000fe20000010000 */
[----:B----4-:R-:W-:Y:S02]  /*6360*/  IMAD.MOV.U32 R32, RZ, RZ, R52 ;  /* 0x000000ffff207224 */ /* 0x010fe400078e0034 */
[----:B------:R-:W-:-:S02]  /*6370*/  IMAD.MOV.U32 R33, RZ, RZ, R54 ;  /* 0x000000ffff217224 */ /* 0x000fc400078e0036 */
[----:B------:R-:W-:Y:S02]  /*6380*/  IMAD.MOV.U32 R34, RZ, RZ, R56 ;  /* 0x000000ffff227224 */ /* 0x000fe400078e0038 */
[----:B------:R-:W-:Y:S02]  /*6390*/  IMAD.MOV.U32 R35, RZ, RZ, R58 ;  /* 0x000000ffff237224 */ /* 0x000fe400078e003a */
[----:B------:R-:W-:Y:S02]  /*63a0*/  IMAD.MOV.U32 R52, RZ, RZ, R60 ;  /* 0x000000ffff347224 */ /* 0x000fe400078e003c */
[----:B------:R-:W-:Y:S01]  /*63b0*/  IMAD.MOV.U32 R54, RZ, RZ, R64 ;  /* 0x000000ffff367224 */ /* 0x000fe200078e0040 */
[----:B------:R-:W4:Y:S01]  /*63c0*/  LDS.128 R40, [R3] ;  /* 0x0000000003287984 */ /* 0x000f220000000c00 */
[----:B------:R-:W-:Y:S02]  /*63d0*/  IMAD.MOV.U32 R56, RZ, RZ, R61 ;  /* 0x000000ffff387224 */ /* 0x000fe400078e003d */
[----:B------:R-:W-:Y:S01]  /*63e0*/  IMAD.MOV.U32 R58, RZ, RZ, R65 ;  /* 0x000000ffff3a7224 */ /* 0x000fe200078e0041 */
[----:B------:R-:W-:Y:S01]  /*63f0*/  LDS.128 R20, [R3+0x1000] ;  /* 0x0010000003147984 */ /* 0x000fe20000000c00 */
[----:B------:R-:W-:Y:S06]  /*6400*/  BAR.SYNC.DEFER_BLOCKING 0x0 ;  /* 0x0000000000007b1d */ /* 0x000fec0000010000 */
[----:B------:R-:W-:Y:S04]  /*6410*/  STS.128 [R75], R24 ;  /* 0x000000184b007388 */ /* 0x000fe80000000c00 */
[----:B------:R-:W-:Y:S01]  /*6420*/  STS.128 [R75+0x800], R36 ;  /* 0x000800244b007388 */ /* 0x000fe20000000c00 */
[----:B------:R-:W-:Y:S06]  /*6430*/  BAR.SYNC.DEFER_BLOCKING 0x0 ;  /* 0x0000000000007b1d */ /* 0x000fec0000010000 */
[----:B------:R-:W1:Y:S04]  /*6440*/  LDS.128 R36, [R3] ;  /* 0x0000000003247984 */ /* 0x000e680000000c00 */
[----:B------:R-:W-:Y:S01]  /*6450*/  LDS.128 R24, [R3+0x1000] ;  /* 0x0010000003187984 */ /* 0x000fe20000000c00 */
[----:B------:R-:W-:Y:S06]  /*6460*/  BAR.SYNC.DEFER_BLOCKING 0x0 ;  /* 0x0000000000007b1d */ /* 0x000fec0000010000 */
[----:B------:R-:W-:Y:S04]  /*6470*/  STS.128 [R75], R32 ;  /* 0x000000204b007388 */ /* 0x000fe80000000c00 */
[----:B------:R2:W-:Y:S01]  /*6480*/  STS.128 [R75+0x800], R48 ;  /* 0x000800304b007388 */ /* 0x0005e20000000c00 */
[----:B------:R-:W-:Y:S01]  /*6490*/  BAR.SYNC.DEFER_BLOCKING 0x0 ;  /* 0x0000000000007b1d */ /* 0x000fe20000010000 */
[----:B--2---:R-:W-:-:S02]  /*64a0*/  IMAD R51, R112, R73, RZ ;  /* 0x0000004970337224 */ /* 0x004fc400078e02ff */
[----:B------:R-:W-:-:S03]  /*64b0*/  IMAD R49, R114, R73, RZ ;  /* 0x0000004972317224 */ /* 0x000fc600078e02ff */
[----:B------:R-:W-:-:S04]  /*64c0*/  LEA R50, P5, R51, R0, 0x2 ;  /* 0x0000000033327211 */ /* 0x000fc800078a10ff */
[----:B------:R-:W-:Y:S01]  /*64d0*/  LEA.HI.X.SX32 R51, R51, R44, 0x2, P5 ;  /* 0x0000002c33337211 */ /* 0x000fe200028f16ff */
[----:B------:R-:W2:Y:S04]  /*64e0*/  LDS.128 R32, [R3] ;  /* 0x0000000003207984 */ /* 0x000ea80000000c00 */
[----:B------:R-:W-:Y:S01]  /*64f0*/  LDS.128 R28, [R3+0x1000] ;  /* 0x00100000031c7984 */ /* 0x000fe20000000c00 */
[----:B------:R-:W-:Y:S06]  /*6500*/  BAR.SYNC.DEFER_BLOCKING 0x0 ;  /* 0x0000000000007b1d */ /* 0x000fec0000010000 */
[----:B------:R1:W-:Y:S04]  /*6510*/  STS.128 [R75], R52 ;  /* 0x000000344b007388 */ /* 0x0003e80000000c00 */
[----:B------:R3:W-:Y:S01]  /*6520*/  STS.128 [R75+0x800], R56 ;  /* 0x000800384b007388 */ /* 0x0007e20000000c00 */
[----:B------:R-:W-:Y:S01]  /*6530*/  BAR.SYNC.DEFER_BLOCKING 0x0 ;  /* 0x0000000000007b1d */ /* 0x000fe20000010000 */
[----:B-1----:R-:W-:-:S02]  /*6540*/  IMAD R53, R110, R73, RZ ;  /* 0x000000496e357224 */ /* 0x002fc400078e02ff */
[-C--:B------:R-:W-:Y:S02]  /*6550*/  IMAD R55, R108, R73.reuse, RZ ;  /* 0x000000496c377224 */ /* 0x080fe400078e02ff */
[-C--:B---3--:R-:W-:Y:S01]  /*6560*/  IMAD R57, R106, R73.reuse, RZ ;  /* 0x000000496a397224 */ /* 0x088fe200078e02ff */
[C---:B------:R-:W-:Y:S01]  /*6570*/  LEA R52, P5, R53.reuse, R0, 0x2 ;  /* 0x0000000035347211 */ /* 0x040fe200078a10ff */
[----:B------:R-:W-:Y:S01]  /*6580*/  IMAD R59, R104, R73, RZ ;  /* 0x00000049683b7224 */ /* 0x000fe200078e02ff */
[----:B------:R-:W-:Y:S02]  /*6590*/  LOP3.LUT R56, R2, 0x20, RZ, 0xfc, !PT ;  /* 0x0000002002387812 */ /* 0x000fe400078efcff */
[----:B------:R-:W-:Y:S01]  /*65a0*/  LEA.HI.X.SX32 R53, R53, R44, 0x2, P5 ;  /* 0x0000002c35357211 */ /* 0x000fe200028f16ff */
[----:B------:R1:W-:Y:S01]  /*65b0*/  @P1 STG.E desc[UR18][R46.64], R84 ;  /* 0x000000542e001986 */ /* 0x0003e2000c101912 */
[----:B------:R-:W-:-:S04]  /*65c0*/  LEA R48, P1, R49, R0, 0x2 ;  /* 0x0000000031307211 */ /* 0x000fc800078210ff */
[----:B------:R-:W-:Y:S02]  /*65d0*/  LEA.HI.X.SX32 R49, R49, R44, 0x2, P1 ;  /* 0x0000002c31317211 */ /* 0x000fe400008f16ff */
[----:B------:R-:W-:-:S03]  /*65e0*/  ISETP.LT.AND P1, PT, R108, UR11, !P0 ;  /* 0x0000000b6c007c0c */ /* 0x000fc6000c721270 */
[----:B------:R3:W-:Y:S01]  /*65f0*/  @P2 STG.E desc[UR18][R48.64], R85 ;  /* 0x0000005530002986 */ /* 0x0007e2000c101912 */
[----:B------:R-:W-:Y:S02]  /*6600*/  ISETP.LT.AND P2, PT, R106, UR11, !P0 ;  /* 0x0000000b6a007c0c */ /* 0x000fe4000c741270 */
[C---:B-1----:R-:W-:Y:S01]  /*6610*/  LEA R46, P5, R55.reuse, R0, 0x2 ;  /* 0x00000000372e7211 */ /* 0x042fe200078a10ff */
[----:B------:R1:W-:Y:S01]  /*6620*/  @P3 STG.E desc[UR18][R50.64], R86 ;  /* 0x0000005632003986 */ /* 0x0003e2000c101912 */
[----:B------:R-:W-:Y:S02]  /*6630*/  ISETP.LT.AND P3, PT, R104, UR11, !P0 ;  /* 0x0000000b68007c0c */ /* 0x000fe4000c761270 */
[----:B------:R-:W-:Y:S01]  /*6640*/  LEA.HI.X.SX32 R47, R55, R44, 0x2, P5 ;  /* 0x0000002c372f7211 */ /* 0x000fe200028f16ff */
[----:B------:R1:W-:Y:S01]  /*6650*/  @P4 STG.E desc[UR18][R52.64], R87 ;  /* 0x0000005734004986 */ /* 0x0003e2000c101912 */
[C---:B------:R-:W-:Y:S02]  /*6660*/  LEA R54, P5, R57.reuse, R0, 0x2 ;  /* 0x0000000039367211 */ /* 0x040fe400078a10ff */
[C---:B------:R-:W-:Y:S01]  /*6670*/  ISETP.LT.AND P4, PT, R102.reuse, UR11, !P0 ;  /* 0x0000000b66007c0c */ /* 0x040fe2000c781270 */
[----:B------:R2:W-:Y:S01]  /*6680*/  @P1 STG.E desc[UR18][R46.64], R80 ;  /* 0x000000502e001986 */ /* 0x0005e2000c101912 */
[----:B------:R-:W-:Y:S01]  /*6690*/  LEA.HI.X.SX32 R55, R57, R44, 0x2, P5 ;  /* 0x0000002c39377211 */ /* 0x000fe200028f16ff */
[----:B------:R-:W-:Y:S01]  /*66a0*/  IMAD R57, R102, R73, RZ ;  /* 0x0000004966397224 */ /* 0x000fe200078e02ff */
[----:B---3--:R-:W-:-:S02]  /*66b0*/  LEA R48, P5, R59, R0, 0x2 ;  /* 0x000000003b307211 */ /* 0x008fc400078a10ff */
[C---:B------:R-:W-:Y:S01]  /*66c0*/  ISETP.LT.AND P1, PT, R100.reuse, UR11, !P0 ;  /* 0x0000000b64007c0c */ /* 0x040fe2000c721270 */
[----:B------:R3:W-:Y:S01]  /*66d0*/  @P2 STG.E desc[UR18][R54.64], R81 ;  /* 0x0000005136002986 */ /* 0x0007e2000c101912 */
[----:B------:R-:W-:Y:S01]  /*66e0*/  LEA.HI.X.SX32 R49, R59, R44, 0x2, P5 ;  /* 0x0000002c3b317211 */ /* 0x000fe200028f16ff */
[-C--:B------:R-:W-:Y:S01]  /*66f0*/  IMAD R59, R100, R73.reuse, RZ ;  /* 0x00000049643b7224 */ /* 0x080fe200078e02ff */
[C---:B-1----:R-:W-:Y:S02]  /*6700*/  LEA R50, P5, R57.reuse, R0, 0x2 ;  /* 0x0000000039327211 */ /* 0x042fe400078a10ff */
[C---:B------:R-:W-:Y:S01]  /*6710*/  ISETP.LT.AND P2, PT, R98.reuse, UR11, !P0 ;  /* 0x0000000b62007c0c */ /* 0x040fe2000c741270 */
[----:B------:R1:W-:Y:S01]  /*6720*/  @P3 STG.E desc[UR18][R48.64], R82 ;  /* 0x0000005230003986 */ /* 0x0003e2000c101912 */
[----:B------:R-:W-:Y:S01]  /*6730*/  LEA.HI.X.SX32 R51, R57, R44, 0x2, P5 ;  /* 0x0000002c39337211 */ /* 0x000fe200028f16ff */
[----:B------:R-:W-:Y:S01]  /*6740*/  IMAD R57, R98, R73, RZ ;  /* 0x0000004962397224 */ /* 0x000fe200078e02ff */
[----:B------:R-:W-:-:S02]  /*6750*/  LEA R52, P5, R59, R0, 0x2 ;  /* 0x000000003b347211 */ /* 0x000fc400078a10ff */
[C---:B------:R-:W-:Y:S01]  /*6760*/  ISETP.LT.AND P3, PT, R96.reuse, UR11, !P0 ;  /* 0x0000000b60007c0c */ /* 0x040fe2000c761270 */
[----:B------:R1:W-:Y:S01]  /*6770*/  @P4 STG.E desc[UR18][R50.64], R83 ;  /* 0x0000005332004986 */ /* 0x0003e2000c101912 */
[----:B------:R-:W-:Y:S01]  /*6780*/  LEA.HI.X.SX32 R53, R59, R44, 0x2, P5 ;  /* 0x0000002c3b357211 */ /* 0x000fe200028f16ff */
[-C--:B------:R-:W-:Y:S01]  /*6790*/  IMAD R59, R96, R73.reuse, RZ ;  /* 0x00000049603b7224 */ /* 0x080fe200078e02ff */
[C---:B--2---:R-:W-:Y:S02]  /*67a0*/  LEA R46, P5, R57.reuse, R0, 0x2 ;  /* 0x00000000392e7211 */ /* 0x044fe400078a10ff */
[C---:B------:R-:W-:Y:S01]  /*67b0*/  ISETP.LT.AND P4, PT, R92.reuse, UR11, !P0 ;  /* 0x0000000b5c007c0c */ /* 0x040fe2000c781270 */
[----:B-----5:R-:W-:Y:S01]  /*67c0*/  @P1 STG.E desc[UR18][R52.64], R76 ;  /* 0x0000004c34001986 */ /* 0x020fe2000c101912 */
        /* <DEDUP_REMOVED lines=13> */
[----:B------:R-:W-:Y:S01]  /*68a0*/  ISETP.LT.AND P3, PT, R56, UR11, !P0 ;  /* 0x0000000b38007c0c */ /* 0x000fe2000c761270 */
[-C--:B--2---:R-:W-:Y:S01]  /*68b0*/  IMAD R47, R74, R73.reuse, RZ ;  /* 0x000000494a2f7224 */ /* 0x084fe200078e02ff */
[----:B------:R-:W-:Y:S01]  /*68c0*/  LEA.HI.X.SX32 R51, R59, R44, 0x2, P5 ;  /* 0x0000002c3b337211 */ /* 0x000fe200028f16ff */
[----:B------:R2:W-:Y:S01]  /*68d0*/  @P4 STG.E desc[UR18][R48.64], R79 ;  /* 0x0000004f30004986 */ /* 0x0005e2000c101912 */
[C---:B------:R-:W-:Y:S02]  /*68e0*/  LEA R52, P5, R57.reuse, R0, 0x2 ;  /* 0x0000000039347211 */ /* 0x040fe400078a10ff */
[C---:B------:R-:W-:Y:S01]  /*68f0*/  ISETP.LT.AND P4, PT, R72.reuse, UR11, !P0 ;  /* 0x0000000b48007c0c */ /* 0x040fe2000c781270 */
[----:B------:R3:W-:Y:S01]  /*6900*/  @P1 STG.E desc[UR18][R50.64], R68 ;  /* 0x0000004432001986 */ /* 0x0007e2000c101912 */
[----:B------:R-:W-:Y:S01]  /*6910*/  LEA.HI.X.SX32 R53, R57, R44, 0x2, P5 ;  /* 0x0000002c39357211 */ /* 0x000fe200028f16ff */
[----:B-1----:R-:W-:Y:S01]  /*6920*/  IMAD R55, R72, R73, RZ ;  /* 0x0000004948377224 */ /* 0x002fe200078e02ff */
[----:B------:R-:W-:-:S02]  /*6930*/  ISETP.LT.AND P5, PT, R74, UR11, !P0 ;  /* 0x0000000b4a007c0c */ /* 0x000fc4000c7a1270 */
[C---:B------:R-:W-:Y:S01]  /*6940*/  LEA R46, P1, R47.reuse, R0, 0x2 ;  /* 0x000000002f2e7211 */ /* 0x040fe200078210ff */
[----:B------:R1:W-:Y:S01]  /*6950*/  @P2 STG.E desc[UR18][R52.64], R69 ;  /* 0x0000004534002986 */ /* 0x0003e2000c101912 */
[----:B------:R-:W-:Y:S02]  /*6960*/  LOP3.LUT R54, R2, 0x22, RZ, 0xfc, !PT ;  /* 0x0000002202367812 */ /* 0x000fe400078efcff */
[----:B------:R-:W-:Y:S02]  /*6970*/  LEA.HI.X.SX32 R47, R47, R44, 0x2, P1 ;  /* 0x0000002c2f2f7211 */ /* 0x000fe400008f16ff */
[C---:B--2---:R-:W-:Y:S02]  /*6980*/  LEA R48, P1, R55.reuse, R0, 0x2 ;  /* 0x0000000037307211 */ /* 0x044fe400078210ff */
[----:B------:R-:W-:Y:S02]  /*6990*/  ISETP.LT.AND P2, PT, R54, UR11, !P0 ;  /* 0x0000000b36007c0c */ /* 0x000fe4000c741270 */
[----:B------:R-:W-:Y:S01]  /*69a0*/  LEA.HI.X.SX32 R49, R55, R44, 0x2, P1 ;  /* 0x0000002c37317211 */ /* 0x000fe200008f16ff */
[----:B------:R2:W-:Y:S01]  /*69b0*/  @P5 STG.E desc[UR18][R46.64], R70 ;  /* 0x000000462e005986 */ /* 0x0005e2000c101912 */
[----:B---3--:R-:W-:Y:S01]  /*69c0*/  LEA R50, P5, R45, R0, 0x2 ;  /* 0x000000002d327211 */ /* 0x008fe200078a10ff */
[----:B-1----:R-:W-:Y:S01]  /*69d0*/  IMAD R53, R73, 0x2, R45 ;  /* 0x0000000249357824 */ /* 0x002fe200078e022d */
[C---:B------:R-:W-:Y:S01]  /*69e0*/  LOP3.LUT R52, R2.reuse, 0x26, RZ, 0xfc, !PT ;  /* 0x0000002602347812 */ /* 0x040fe200078efcff */
[----:B------:R1:W-:Y:S01]  /*69f0*/  @P4 STG.E desc[UR18][R48.64], R71 ;  /* 0x0000004730004986 */ /* 0x0003e2000c101912 */
[----:B------:R-:W-:-:S02]  /*6a00*/  LOP3.LUT R54, R2, 0x24, RZ, 0xfc, !PT ;  /* 0x0000002402367812 */ /* 0x000fc400078efcff */
[----:B------:R-:W-:Y:S01]  /*6a10*/  LEA.HI.X.SX32 R51, R45, R44, 0x2, P5 ;  /* 0x0000002c2d337211 */ /* 0x000fe200028f16ff */
[----:B------:R-:W-:Y:S01]  /*6a20*/  IMAD R45, R73, 0x2, R53 ;  /* 0x00000002492d7824 */ /* 0x000fe200078e0235 */
[----:B------:R-:W-:Y:S02]  /*6a30*/  ISETP.LT.AND P4, PT, R52, UR11, !P0 ;  /* 0x0000000b34007c0c */ /* 0x000fe4000c781270 */
[----:B------:R-:W-:Y:S01]  /*6a40*/  LEA R52, P5, R53, R0, 0x2 ;  /* 0x0000000035347211 */ /* 0x000fe200078a10ff */
[----:B------:R-:W-:Y:S01]  /*6a50*/  IMAD R55, R73, 0x2, R45 ;  /* 0x0000000249377824 */ /* 0x000fe200078e022d */
[----:B------:R-:W-:Y:S01]  /*6a60*/  ISETP.LT.AND P1, PT, R54, UR11, !P0 ;  /* 0x0000000b36007c0c */ /* 0x000fe2000c721270 */
[----:B----4-:R3:W-:Y:S01]  /*6a70*/  @P3 STG.E desc[UR18][R50.64], R40 ;  /* 0x0000002832003986 */ /* 0x0107e2000c101912 */
[----:B------:R-:W-:Y:S02]  /*6a80*/  LEA.HI.X.SX32 R53, R53, R44, 0x2, P5 ;  /* 0x0000002c35357211 */ /* 0x000fe400028f16ff */
[----:B--2---:R-:W-:-:S02]  /*6a90*/  LEA R46, P5, R45, R0, 0x2 ;  /* 0x000000002d2e7211 */ /* 0x004fc400078a10ff */
[----:B------:R-:W-:Y:S01]  /*6aa0*/  LOP3.LUT R54, R2, 0x28, RZ, 0xfc, !PT ;  /* 0x0000002802367812 */ /* 0x000fe200078efcff */
[----:B------:R2:W-:Y:S01]  /*6ab0*/  @P2 STG.E desc[UR18][R52.64], R41 ;  /* 0x0000002934002986 */ /* 0x0005e2000c101912 */
[----:B------:R-:W-:Y:S01]  /*6ac0*/  LEA.HI.X.SX32 R47, R45, R44, 0x2, P5 ;  /* 0x0000002c2d2f7211 */ /* 0x000fe200028f16ff */
[----:B------:R-:W-:Y:S01]  /*6ad0*/  IMAD R45, R73, 0x2, R55 ;  /* 0x00000002492d7824 */ /* 0x000fe200078e0237 */
[----:B-1----:R-:W-:Y:S02]  /*6ae0*/  LEA R48, P5, R55, R0, 0x2 ;  /* 0x0000000037307211 */ /* 0x002fe400078a10ff */
[----:B------:R-:W-:Y:S01]  /*6af0*/  ISETP.LT.AND P3, PT, R54, UR11, !P0 ;  /* 0x0000000b36007c0c */ /* 0x000fe2000c761270 */
[----:B------:R-:W-:Y:S01]  /*6b00*/  @P1 STG.E desc[UR18][R46.64], R42 ;  /* 0x0000002a2e001986 */ /* 0x000fe2000c101912 */
[C---:B---3--:R-:W-:Y:S02]  /*6b10*/  LOP3.LUT R40, R2.reuse, 0x2c, RZ, 0xfc, !PT ;  /* 0x0000002c02287812 */ /* 0x048fe400078efcff */
[----:B------:R-:W-:-:S02]  /*6b20*/  LOP3.LUT R54, R2, 0x2a, RZ, 0xfc, !PT ;  /* 0x0000002a02367812 */ /* 0x000fc400078efcff */
[----:B------:R-:W-:Y:S01]  /*6b30*/  LEA.HI.X.SX32 R49, R55, R44, 0x2, P5 ;  /* 0x0000002c37317211 */ /* 0x000fe200028f16ff */
[----:B--2---:R-:W-:Y:S01]  /*6b40*/  IMAD R41, R73, 0x2, R45 ;  /* 0x0000000249297824 */ /* 0x004fe200078e022d */
[----:B------:R-:W-:Y:S02]  /*6b50*/  ISETP.LT.AND P1, PT, R40, UR11, !P0 ;  /* 0x0000000b28007c0c */ /* 0x000fe4000c721270 */
[----:B------:R-:W-:Y:S01]  /*6b60*/  LOP3.LUT R40, R2, 0x2e, RZ, 0xfc, !PT ;  /* 0x0000002e02287812 */ /* 0x000fe200078efcff */
[----:B------:R1:W-:Y:S01]  /*6b70*/  @P4 STG.E desc[UR18][R48.64], R43 ;  /* 0x0000002b30004986 */ /* 0x0003e2000c101912 */
[C---:B------:R-:W-:Y:S02]  /*6b80*/  LEA R50, P5, R45.reuse, R0, 0x2 ;  /* 0x000000002d327211 */ /* 0x040fe400078a10ff */
[----:B------:R-:W-:Y:S02]  /*6b90*/  ISETP.LT.AND P2, PT, R54, UR11, !P0 ;  /* 0x0000000b36007c0c */ /* 0x000fe4000c741270 */
[----:B------:R-:W-:Y:S01]  /*6ba0*/  LEA.HI.X.SX32 R51, R45, R44, 0x2, P5 ;  /* 0x0000002c2d337211 */ /* 0x000fe200028f16ff */
[----:B------:R-:W-:Y:S01]  /*6bb0*/  IMAD R45, R73, 0x2, R41 ;  /* 0x00000002492d7824 */ /* 0x000fe200078e0229 */
[----:B------:R-:W-:-:S02]  /*6bc0*/  ISETP.LT.AND P4, PT, R40, UR11, !P0 ;  /* 0x0000000b28007c0c */ /* 0x000fc4000c781270 */
[----:B------:R-:W-:Y:S01]  /*6bd0*/  LEA R40, P5, R41, R0, 0x2 ;  /* 0x0000000029287211 */ /* 0x000fe200078a10ff */
[----:B------:R2:W-:Y:S01]  /*6be0*/  @P3 STG.E desc[UR18][R50.64], R36 ;  /* 0x0000002432003986 */ /* 0x0005e2000c101912 */
[----:B------:R-:W-:Y:S01]  /*6bf0*/  LOP3.LUT R52, R2, 0x30, RZ, 0xfc, !PT ;  /* 0x0000003002347812 */ /* 0x000fe200078efcff */
[----:B-1----:R-:W-:Y:S01]  /*6c00*/  IMAD R43, R73, 0x2, R45 ;  /* 0x00000002492b7824 */ /* 0x002fe200078e022d */
[----:B------:R-:W-:Y:S02]  /*6c10*/  LEA.HI.X.SX32 R41, R41, R44, 0x2, P5 ;  /* 0x0000002c29297211 */ /* 0x000fe400028f16ff */
[----:B------:R-:W-:Y:S02]  /*6c20*/  LEA R46, P5, R45, R0, 0x2 ;  /* 0x000000002d2e7211 */ /* 0x000fe400078a10ff */
[----:B------:R-:W-:Y:S01]  /*6c30*/  ISETP.LT.AND P3, PT, R52, UR11, !P0 ;  /* 0x0000000b34007c0c */ /* 0x000fe2000c761270 */
[----:B------:R1:W-:Y:S01]  /*6c40*/  @P2 STG.E desc[UR18][R40.64], R37 ;  /* 0x0000002528002986 */ /* 0x0003e2000c101912 */
[----:B------:R-:W-:-:S02]  /*6c50*/  LOP3.LUT R42, R2, 0x32, RZ, 0xfc, !PT ;  /* 0x00000032022a7812 */ /* 0x000fc400078efcff */
[----:B------:R-:W-:Y:S01]  /*6c60*/  LEA.HI.X.SX32 R47, R45, R44, 0x2, P5 ;  /* 0x0000002c2d2f7211 */ /* 0x000fe200028f16ff */
[----:B------:R-:W3:Y:S01]  /*6c70*/  LDS.128 R52, [R3] ;  /* 0x0000000003347984 */ /* 0x000ee20000000c00 */
[----:B------:R-:W-:Y:S01]  /*6c80*/  ISETP.LT.AND P2, PT, R42, UR11, !P0 ;  /* 0x0000000b2a007c0c */ /* 0x000fe2000c741270 */
[----:B------:R-:W-:Y:S01]  /*6c90*/  IMAD R45, R73, 0x2, R43 ;  /* 0x00000002492d7824 */ /* 0x000fe200078e022b */
[C---:B------:R-:W-:Y:S01]  /*6ca0*/  LEA R42, P5, R43.reuse, R0, 0x2 ;  /* 0x000000002b2a7211 */ /* 0x040fe200078a10ff */
[----:B------:R4:W-:Y:S01]  /*6cb0*/  @P1 STG.E desc[UR18][R46.64], R38 ;  /* 0x000000262e001986 */ /* 0x0009e2000c101912 */
[----:B--2---:R-:W-:Y:S02]  /*6cc0*/  LOP3.LUT R36, R2, 0x34, RZ, 0xfc, !PT ;  /* 0x0000003402247812 */ /* 0x004fe400078efcff */
[----:B------:R-:W-:Y:S01]  /*6cd0*/  LEA.HI.X.SX32 R43, R43, R44, 0x2, P5 ;  /* 0x0000002c2b2b7211 */ /* 0x000fe200028f16ff */
[----:B-1----:R-:W-:Y:S01]  /*6ce0*/  IMAD R37, R73, 0x2, R45 ;  /* 0x0000000249257824 */ /* 0x002fe200078e022d */
[----:B------:R-:W-:-:S02]  /*6cf0*/  ISETP.LT.AND P1, PT, R36, UR11, !P0 ;  /* 0x0000000b24007c0c */ /* 0x000fc4000c721270 */
[----:B------:R-:W-:Y:S01]  /*6d00*/  LOP3.LUT R36, R2, 0x36, RZ, 0xfc, !PT ;  /* 0x0000003602247812 */ /* 0x000fe200078efcff */
[----:B------:R1:W-:Y:S01]  /*6d10*/  @P4 STG.E desc[UR18][R42.64], R39 ;  /* 0x000000272a004986 */ /* 0x0003e2000c101912 */
[----:B------:R-:W-:Y:S01]  /*6d20*/  LEA R48, P5, R45, R0, 0x2 ;  /* 0x000000002d307211 */ /* 0x000fe200078a10ff */
[----:B------:R-:W-:Y:S01]  /*6d30*/  IMAD R41, R73, 0x2, R37 ;  /* 0x0000000249297824 */ /* 0x000fe200078e0225 */
[----:B------:R-:W-:Y:S02]  /*6d40*/  ISETP.LT.AND P4, PT, R36, UR11, !P0 ;  /* 0x0000000b24007c0c */ /* 0x000fe4000c781270 */
[----:B------:R-:W-:Y:S02]  /*6d50*/  LEA.HI.X.SX32 R49, R45, R44, 0x2, P5 ;  /* 0x0000002c2d317211 */ /* 0x000fe400028f16ff */
[C---:B------:R-:W-:Y:S02]  /*6d60*/  LEA R36, P5, R37.reuse, R0, 0x2 ;  /* 0x0000000025247211 */ /* 0x040fe400078a10ff */
[----:B----4-:R-:W-:Y:S01]  /*6d70*/  LOP3.LUT R38, R2, 0x38, RZ, 0xfc, !PT ;  /* 0x0000003802267812 */ /* 0x010fe200078efcff */
[----:B------:R-:W-:Y:S01]  /*6d80*/  @P3 STG.E desc[UR18][R48.64], R32 ;  /* 0x0000002030003986 */ /* 0x000fe2000c101912 */
[----:B------:R-:W-:Y:S01]  /*6d90*/  LEA.HI.X.SX32 R37, R37, R44, 0x2, P5 ;  /* 0x0000002c25257211 */ /* 0x000fe200028f16ff */
[----:B-1----:R-:W-:Y:S01]  /*6da0*/  IMAD R39, R73, 0x2, R41 ;  /* 0x0000000249277824 */ /* 0x002fe200078e0229 */
[----:B------:R-:W-:-:S02]  /*6db0*/  ISETP.LT.AND P3, PT, R38, UR11, !P0 ;  /* 0x0000000b26007c0c */ /* 0x000fc4000c761270 */
[----:B------:R-:W-:Y:S01]  /*6dc0*/  LEA R40, P5, R41, R0, 0x2 ;  /* 0x0000000029287211 */ /* 0x000fe200078a10ff */
[----:B------:R1:W-:Y:S01]  /*6dd0*/  @P2 STG.E desc[UR18][R36.64], R33 ;  /* 0x0000002124002986 */ /* 0x0003e2000c101912 */
[----:B------:R-:W-:Y:S01]  /*6de0*/  LOP3.LUT R38, R2, 0x3a, RZ, 0xfc, !PT ;  /* 0x0000003a02267812 */ /* 0x000fe200078efcff */
[----:B------:R-:W-:Y:S01]  /*6df0*/  IMAD R43, R73, 0x2, R39 ;  /* 0x00000002492b7824 */ /* 0x000fe200078e0227 */
[----:B------:R-:W-:Y:S02]  /*6e00*/  LEA.HI.X.SX32 R41, R41, R44, 0x2, P5 ;  /* 0x0000002c29297211 */ /* 0x000fe400028f16ff */
[----:B------:R-:W-:Y:S02]  /*6e10*/  ISETP.LT.AND P2, PT, R38, UR11, !P0 ;  /* 0x0000000b26007c0c */ /* 0x000fe4000c741270 */
[----:B------:R-:W-:Y:S01]  /*6e20*/  LOP3.LUT R42, R2, 0x3c, RZ, 0xfc, !PT ;  /* 0x0000003c022a7812 */ /* 0x000fe200078efcff */
[----:B------:R2:W-:Y:S01]  /*6e30*/  @P1 STG.E desc[UR18][R40.64], R34 ;  /* 0x0000002228001986 */ /* 0x0005e2000c101912 */
[----:B------:R-:W-:-:S02]  /*6e40*/  LEA R38, P5, R39, R0, 0x2 ;  /* 0x0000000027267211 */ /* 0x000fc400078a10ff */
[----:B------:R-:W-:Y:S01]  /*6e50*/  ISETP.LT.AND P1, PT, R42, UR11, !P0 ;  /* 0x0000000b2a007c0c */ /* 0x000fe2000c721270 */
[----:B-1----:R-:W-:Y:S01]  /*6e60*/  IMAD R33, R73, 0x2, R43 ;  /* 0x0000000249217824 */ /* 0x002fe200078e022b */
[----:B------:R-:W-:Y:S02]  /*6e70*/  LEA.HI.X.SX32 R39, R39, R44, 0x2, P5 ;  /* 0x0000002c27277211 */ /* 0x000fe400028f16ff */
[----:B------:R-:W-:Y:S01]  /*6e80*/  LEA R42, P5, R43, R0, 0x2 ;  /* 0x000000002b2a7211 */ /* 0x000fe200078a10ff */
[----:B------:R-:W-:Y:S01]  /*6e90*/  IMAD R37, R73, 0x2, R33 ;  /* 0x0000000249257824 */ /* 0x000fe200078e0221 */
[----:B------:R-:W-:Y:S01]  /*6ea0*/  LOP3.LUT R32, R2, 0x3e, RZ, 0xfc, !PT ;  /* 0x0000003e02207812 */ /* 0x000fe200078efcff */
[----:B------:R1:W-:Y:S01]  /*6eb0*/  @P4 STG.E desc[UR18][R38.64], R35 ;  /* 0x0000002326004986 */ /* 0x0003e2000c101912 */
[----:B------:R-:W-:Y:S01]  /*6ec0*/  LEA.HI.X.SX32 R43, R43, R44, 0x2, P5 ;  /* 0x0000002c2b2b7211 */ /* 0x000fe200028f16ff */
[----:B--2---:R-:W-:Y:S01]  /*6ed0*/  IMAD R41, R73, 0x2, R37 ;  /* 0x0000000249297824 */ /* 0x004fe200078e0225 */
[----:B------:R-:W-:-:S02]  /*6ee0*/  ISETP.LT.AND P4, PT, R32, UR11, !P0 ;  /* 0x0000000b20007c0c */ /* 0x000fc4000c781270 */
[----:B------:R-:W-:Y:S01]  /*6ef0*/  LOP3.LUT R36, R2, 0x40, RZ, 0xfc, !PT ;  /* 0x0000004002247812 */ /* 0x000fe200078efcff */
[----:B---3--:R-:W-:Y:S01]  /*6f00*/  @P3 STG.E desc[UR18][R42.64], R52 ;  /* 0x000000342a003986 */ /* 0x008fe2000c101912 */
[C---:B------:R-:W-:Y:S02]  /*6f10*/  LEA R32, P5, R33.reuse, R0, 0x2 ;  /* 0x0000000021207211 */ /* 0x040fe400078a10ff */
[----:B------:R-:W-:Y:S02]  /*6f20*/  ISETP.LT.AND P3, PT, R36, UR11, !P0 ;  /* 0x0000000b24007c0c */ /* 0x000fe4000c761270 */
[----:B------:R-:W-:Y:S01]  /*6f30*/  LEA.HI.X.SX32 R33, R33, R44, 0x2, P5 ;  /* 0x0000002c21217211 */ /* 0x000fe200028f16ff */
[----:B-1----:R-:W-:Y:S01]  /*6f40*/  IMAD R39, R73, 0x2, R41 ;  /* 0x0000000249277824 */ /* 0x002fe200078e0229 */
[C---:B------:R-:W-:Y:S02]  /*6f50*/  LEA R36, P5, R37.reuse, R0, 0x2 ;  /* 0x0000000025247211 */ /* 0x040fe400078a10ff */
[----:B------:R-:W-:Y:S01]  /*6f60*/  LOP3.LUT R34, R2, 0x42, RZ, 0xfc, !PT ;  /* 0x0000004202227812 */ /* 0x000fe200078efcff */
[----:B------:R1:W-:Y:S01]  /*6f70*/  @P2 STG.E desc[UR18][R32.64], R53 ;  /* 0x0000003520002986 */ /* 0x0003e2000c101912 */
[----:B------:R-:W-:-:S02]  /*6f80*/  LEA.HI.X.SX32 R37, R37, R44, 0x2, P5 ;  /* 0x0000002c25257211 */ /* 0x000fc400028f16ff */
[----:B------:R-:W-:Y:S02]  /*6f90*/  ISETP.LT.AND P2, PT, R34, UR11, !P0 ;  /* 0x0000000b22007c0c */ /* 0x000fe4000c741270 */
[C---:B------:R-:W-:Y:S01]  /*6fa0*/  LEA R34, P5, R41.reuse, R0, 0x2 ;  /* 0x0000000029227211 */ /* 0x040fe200078a10ff */
[----:B------:R2:W-:Y:S01]  /*6fb0*/  @P1 STG.E desc[UR18][R36.64], R54 ;  /* 0x0000003624001986 */ /* 0x0005e2000c101912 */
[----:B------:R-:W-:Y:S02]  /*6fc0*/  LOP3.LUT R38, R2, 0x44, RZ, 0xfc, !PT ;  /* 0x0000004402267812 */ /* 0x000fe400078efcff */
[----:B------:R-:W-:Y:S02]  /*6fd0*/  LEA.HI.X.SX32 R35, R41, R44, 0x2, P5 ;  /* 0x0000002c29237211 */ /* 0x000fe400028f16ff */
[----:B------:R-:W-:Y:S01]  /*6fe0*/  ISETP.LT.AND P1, PT, R38, UR11, !P0 ;  /* 0x0000000b26007c0c */ /* 0x000fe2000c721270 */
[----:B-1----:R-:W-:Y:S01]  /*6ff0*/  IMAD R33, R73, 0x2, R39 ;  /* 0x0000000249217824 */ /* 0x002fe200078e0227 */
[----:B------:R-:W-:Y:S01]  /*7000*/  LEA R38, P5, R39, R0, 0x2 ;  /* 0x0000000027267211 */ /* 0x000fe200078a10ff */
[----:B------:R1:W-:Y:S01]  /*7010*/  @P4 STG.E desc[UR18][R34.64], R55 ;  /* 0x0000003722004986 */ /* 0x0003e2000c101912 */
[----:B------:R-:W-:Y:S01]  /*7020*/  LOP3.LUT R40, R2, 0x46, RZ, 0xfc, !PT ;  /* 0x0000004602287812 */ /* 0x000fe200078efcff */
[----:B------:R-:W-:Y:S01]  /*7030*/  IMAD R41, R73, 0x2, R33 ;  /* 0x0000000249297824 */ /* 0x000fe200078e0221 */
[----:B------:R-:W-:-:S02]  /*7040*/  LEA.HI.X.SX32 R39, R39, R44, 0x2, P5 ;  /* 0x0000002c27277211 */ /* 0x000fc400028f16ff */
[C---:B------:R-:W-:Y:S02]  /*7050*/  LEA R32, P5, R33.reuse, R0, 0x2 ;  /* 0x0000000021207211 */ /* 0x040fe400078a10ff */
[----:B------:R-:W-:Y:S01]  /*7060*/  ISETP.LT.AND P4, PT, R40, UR11, !P0 ;  /* 0x0000000b28007c0c */ /* 0x000fe2000c781270 */
[----:B------:R3:W-:Y:S01]  /*7070*/  @P3 STG.E desc[UR18][R38.64], R4 ;  /* 0x0000000426003986 */ /* 0x0007e2000c101912 */
[----:B------:R-:W-:Y:S02]  /*7080*/  LEA.HI.X.SX32 R33, R33, R44, 0x2, P5 ;  /* 0x0000002c21217211 */ /* 0x000fe400028f16ff */
[----:B--2---:R-:W-:Y:S01]  /*7090*/  LEA R36, P5, R41, R0, 0x2 ;  /* 0x0000000029247211 */ /* 0x004fe200078a10ff */
[----:B-1----:R-:W-:Y:S01]  /*70a0*/  IMAD R35, R73, 0x2, R41 ;  /* 0x0000000249237824 */ /* 0x002fe200078e0229 */
[C---:B------:R-:W-:Y:S01]  /*70b0*/  LOP3.LUT R34, R2.reuse, 0x4a, RZ, 0xfc, !PT ;  /* 0x0000004a02227812 */ /* 0x040fe200078efcff */
[----:B------:R1:W-:Y:S01]  /*70c0*/  @P2 STG.E desc[UR18][R32.64], R5 ;  /* 0x0000000520002986 */ /* 0x0003e2000c101912 */
[----:B------:R-:W-:-:S02]  /*70d0*/  LOP3.LUT R40, R2, 0x48, RZ, 0xfc, !PT ;  /* 0x0000004802287812 */ /* 0x000fc400078efcff */
[----:B------:R-:W-:Y:S02]  /*70e0*/  LEA.HI.X.SX32 R37, R41, R44, 0x2, P5 ;  /* 0x0000002c29257211 */ /* 0x000fe400028f16ff */
[----:B------:R-:W-:Y:S01]  /*70f0*/  ISETP.LT.AND P2, PT, R34, UR11, !P0 ;  /* 0x0000000b22007c0c */ /* 0x000fe2000c741270 */
[----:B---3--:R-:W-:Y:S01]  /*7100*/  IMAD R39, R73, 0x2, R35 ;  /* 0x0000000249277824 */ /* 0x008fe200078e0223 */
[----:B------:R-:W-:Y:S01]  /*7110*/  LEA R34, P5, R35, R0, 0x2 ;  /* 0x0000000023227211 */ /* 0x000fe200078a10ff */
[----:B------:R2:W-:Y:S01]  /*7120*/  @P1 STG.E desc[UR18][R36.64], R6 ;  /* 0x0000000624001986 */ /* 0x0005e2000c101912 */
[----:B------:R-:W-:Y:S01]  /*7130*/  ISETP.LT.AND P3, PT, R40, UR11, !P0 ;  /* 0x0000000b28007c0c */ /* 0x000fe2000c761270 */
[----:B------:R-:W-:Y:S01]  /*7140*/  IMAD R41, R73, 0x2, R39 ;  /* 0x0000000249297824 */ /* 0x000fe200078e0227 */
[----:B------:R-:W-:Y:S02]  /*7150*/  LEA.HI.X.SX32 R35, R35, R44, 0x2, P5 ;  /* 0x0000002c23237211 */ /* 0x000fe400028f16ff */
[C---:B------:R-:W-:Y:S01]  /*7160*/  LOP3.LUT R4, R2.reuse, 0x4e, RZ, 0xfc, !PT ;  /* 0x0000004e02047812 */ /* 0x040fe200078efcff */
[----:B-1----:R-:W-:Y:S01]  /*7170*/  IMAD R33, R73, 0x2, R41 ;  /* 0x0000000249217824 */ /* 0x002fe200078e0229 */
[----:B------:R-:W-:Y:S01]  /*7180*/  LEA R38, P5, R39, R0, 0x2 ;  /* 0x0000000027267211 */ /* 0x000fe200078a10ff */
[----:B------:R1:W-:Y:S01]  /*7190*/  @P4 STG.E desc[UR18][R34.64], R7 ;  /* 0x0000000722004986 */ /* 0x0003e2000c101912 */
[----:B------:R-:W-:-:S02]  /*71a0*/  LOP3.LUT R40, R2, 0x4c, RZ, 0xfc, !PT ;  /* 0x0000004c02287812 */ /* 0x000fc400078efcff */
[----:B------:R-:W-:Y:S02]  /*71b0*/  LEA.HI.X.SX32 R39, R39, R44, 0x2, P5 ;  /* 0x0000002c27277211 */ /* 0x000fe400028f16ff */
[----:B------:R-:W-:Y:S02]  /*71c0*/  ISETP.LT.AND P4, PT, R4, UR11, !P0 ;  /* 0x0000000b04007c0c */ /* 0x000fe4000c781270 */
[----:B------:R-:W-:Y:S01]  /*71d0*/  LEA R4, P5, R41, R0, 0x2 ;  /* 0x0000000029047211 */ /* 0x000fe200078a10ff */
[----:B------:R-:W-:Y:S01]  /*71e0*/  @P3 STG.E desc[UR18][R38.64], R8 ;  /* 0x0000000826003986 */ /* 0x000fe2000c101912 */
[----:B------:R-:W-:Y:S02]  /*71f0*/  ISETP.LT.AND P1, PT, R40, UR11, !P0 ;  /* 0x0000000b28007c0c */ /* 0x000fe4000c721270 */
[----:B--2---:R-:W-:Y:S01]  /*7200*/  LOP3.LUT R6, R2, 0x50, RZ, 0xfc, !PT ;  /* 0x0000005002067812 */ /* 0x004fe200078efcff */
[----:B-1----:R-:W-:Y:S01]  /*7210*/  IMAD R7, R73, 0x2, R33 ;  /* 0x0000000249077824 */ /* 0x002fe200078e0221 */
[----:B------:R-:W-:-:S02]  /*7220*/  LEA.HI.X.SX32 R5, R41, R44, 0x2, P5 ;  /* 0x0000002c29057211 */ /* 0x000fc400028f16ff */
[----:B------:R-:W-:Y:S01]  /*7230*/  ISETP.LT.AND P3, PT, R6, UR11, !P0 ;  /* 0x0000000b06007c0c */ /* 0x000fe2000c761270 */
[----:B------:R-:W-:Y:S01]  /*7240*/  IMAD R35, R73, 0x2, R7 ;  /* 0x0000000249237824 */ /* 0x000fe200078e0207 */
[C---:B------:R-:W-:Y:S01]  /*7250*/  LEA R32, P5, R33.reuse, R0, 0x2 ;  /* 0x0000000021207211 */ /* 0x040fe200078a10ff */
[----:B------:R1:W-:Y:S01]  /*7260*/  @P2 STG.E desc[UR18][R4.64], R9 ;  /* 0x0000000904002986 */ /* 0x0003e2000c101912 */
[----:B------:R-:W-:Y:S02]  /*7270*/  LOP3.LUT R6, R2, 0x52, RZ, 0xfc, !PT ;  /* 0x0000005202067812 */ /* 0x000fe400078efcff */
        /* <DEDUP_REMOVED lines=16> */
[----:B------:R-:W-:Y:S01]  /*7380*/  @P3 STG.E desc[UR18][R34.64], R12 ;  /* 0x0000000c22003986 */ /* 0x000fe2000c101912 */
        /* <DEDUP_REMOVED lines=37> */
[----:B------:R-:W-:-:S02]  /*75e0*/  LEA R10, P5, R11, R0, 0x2 ;  /* 0x000000000b0a7211 */ /* 0x000fc400078a10ff */
[C---:B------:R-:W-:Y:S01]  /*75f0*/  LOP3.LUT R12, R2.reuse, 0x64, RZ, 0xfc, !PT ;  /* 0x00000064020c7812 */ /* 0x040fe200078efcff */
[----:B------:R3:W-:Y:S01]  /*7600*/  @P4 STG.E desc[UR18][R6.64], R19 ;  /* 0x0000001306004986 */ /* 0x0007e2000c101912 */
[----:B------:R-:W-:Y:S02]  /*7610*/  LEA.HI.X.SX32 R11, R11, R44, 0x2, P5 ;  /* 0x0000002c0b0b7211 */ /* 0x000fe400028f16ff */
[----:B-1----:R-:W-:Y:S01]  /*7620*/  LEA R4, P5, R13, R0, 0x2 ;  /* 0x000000000d047211 */ /* 0x002fe200078a10ff */
[----:B--2---:R-:W-:Y:S01]  /*7630*/  IMAD R9, R73, 0x2, R13 ;  /* 0x0000000249097824 */ /* 0x004fe200078e020d */
[----:B------:R-:W-:Y:S01]  /*7640*/  LOP3.LUT R8, R2, 0x68, RZ, 0xfc, !PT ;  /* 0x0000006802087812 */ /* 0x000fe200078efcff */
[----:B------:R1:W-:Y:S01]  /*7650*/  @P3 STG.E desc[UR18][R10.64], R20 ;  /* 0x000000140a003986 */ /* 0x0003e2000c101912 */
[----:B------:R-:W-:Y:S02]  /*7660*/  ISETP.LT.AND P1, PT, R12, UR11, !P0 ;  /* 0x0000000b0c007c0c */ /* 0x000fe4000c721270 */
[----:B------:R-:W-:Y:S01]  /*7670*/  LOP3.LUT R12, R2, 0x66, RZ, 0xfc, !PT ;  /* 0x00000066020c7812 */ /* 0x000fe200078efcff */
[----:B------:R-:W2:Y:S01]  /*7680*/  LDS.128 R16, [R3+0x1000] ;  /* 0x0010000003107984 */ /* 0x000ea20000000c00 */
[----:B------:R-:W-:Y:S01]  /*7690*/  LEA.HI.X.SX32 R5, R13, R44, 0x2, P5 ;  /* 0x0000002c0d057211 */ /* 0x000fe200028f16ff */
[----:B---3--:R-:W-:Y:S01]  /*76a0*/  IMAD R7, R73, 0x2, R9 ;  /* 0x0000000249077824 */ /* 0x008fe200078e0209 */
[----:B------:R-:W-:-:S02]  /*76b0*/  ISETP.LT.AND P3, PT, R8, UR11, !P0 ;  /* 0x0000000b08007c0c */ /* 0x000fc4000c761270 */
[----:B------:R-:W-:Y:S01]  /*76c0*/  LEA R8, P5, R9, R0, 0x2 ;  /* 0x0000000009087211 */ /* 0x000fe200078a10ff */
[----:B------:R-:W-:Y:S01]  /*76d0*/  IMAD R13, R73, 0x2, R7 ;  /* 0x00000002490d7824 */ /* 0x000fe200078e0207 */
[----:B------:R-:W-:Y:S01]  /*76e0*/  ISETP.LT.AND P4, PT, R12, UR11, !P0 ;  /* 0x0000000b0c007c0c */ /* 0x000fe2000c781270 */
[----:B------:R3:W-:Y:S01]  /*76f0*/  @P2 STG.E desc[UR18][R4.64], R21 ;  /* 0x0000001504002986 */ /* 0x0007e2000c101912 */
[----:B------:R-:W-:Y:S02]  /*7700*/  LEA.HI.X.SX32 R9, R9, R44, 0x2, P5 ;  /* 0x0000002c09097211 */ /* 0x000fe400028f16ff */
[C---:B------:R-:W-:Y:S02]  /*7710*/  LEA R6, P5, R7.reuse, R0, 0x2 ;  /* 0x0000000007067211 */ /* 0x040fe400078a10ff */
[----:B------:R-:W-:Y:S01]  /*7720*/  LOP3.LUT R12, R2, 0x6a, RZ, 0xfc, !PT ;  /* 0x0000006a020c7812 */ /* 0x000fe200078efcff */
[----:B------:R4:W-:Y:S01]  /*7730*/  @P1 STG.E desc[UR18][R8.64], R22 ;  /* 0x0000001608001986 */ /* 0x0009e2000c101912 */
[----:B------:R-:W-:-:S02]  /*7740*/  LEA.HI.X.SX32 R7, R7, R44, 0x2, P5 ;  /* 0x0000002c07077211 */ /* 0x000fc400028f16ff */
[----:B-1----:R-:W-:Y:S02]  /*7750*/  LEA R10, P5, R13, R0, 0x2 ;  /* 0x000000000d0a7211 */ /* 0x002fe400078a10ff */
[----:B------:R-:W-:Y:S01]  /*7760*/  ISETP.LT.AND P2, PT, R12, UR11, !P0 ;  /* 0x0000000b0c007c0c */ /* 0x000fe2000c741270 */
[----:B---3--:R-:W-:Y:S01]  /*7770*/  IMAD R5, R73, 0x2, R13 ;  /* 0x0000000249057824 */ /* 0x008fe200078e020d */
[C---:B------:R-:W-:Y:S01]  /*7780*/  LOP3.LUT R4, R2.reuse, 0x6e, RZ, 0xfc, !PT ;  /* 0x0000006e02047812 */ /* 0x040fe200078efcff */
[----:B------:R1:W-:Y:S01]  /*7790*/  @P4 STG.E desc[UR18][R6.64], R23 ;  /* 0x0000001706004986 */ /* 0x0003e2000c101912 */
[----:B------:R-:W-:Y:S02]  /*77a0*/  LOP3.LUT R12, R2, 0x6c, RZ, 0xfc, !PT ;  /* 0x0000006c020c7812 */ /* 0x000fe400078efcff */
[----:B------:R-:W-:Y:S01]  /*77b0*/  LEA.HI.X.SX32 R11, R13, R44, 0x2, P5 ;  /* 0x0000002c0d0b7211 */ /* 0x000fe200028f16ff */
[----:B----4-:R-:W-:Y:S01]  /*77c0*/  IMAD R9, R73, 0x2, R5 ;  /* 0x0000000249097824 */ /* 0x010fe200078e0205 */
        /* <DEDUP_REMOVED lines=13> */
[----:B------:R-:W-:Y:S01]  /*78a0*/  LOP3.LUT R10, R2, 0x74, RZ, 0xfc, !PT ;  /* 0x00000074020a7812 */ /* 0x000fe200078efcff */
[----:B------:R1:W-:Y:S01]  /*78b0*/  @P1 STG.E desc[UR18][R8.64], R26 ;  /* 0x0000001a08001986 */ /* 0x0003e2000c101912 */
[----:B------:R-:W-:Y:S02]  /*78c0*/  LEA.HI.X.SX32 R7, R13, R44, 0x2, P5 ;  /* 0x0000002c0d077211 */ /* 0x000fe400028f16ff */
[----:B------:R-:W-:Y:S01]  /*78d0*/  ISETP.LT.AND P1, PT, R10, UR11, !P0 ;  /* 0x0000000b0a007c0c */ /* 0x000fe2000c721270 */
[----:B----4-:R-:W-:Y:S01]  /*78e0*/  IMAD R5, R73, 0x2, R11 ;  /* 0x0000000249057824 */ /* 0x010fe200078e020b */
[----:B------:R-:W-:Y:S01]  /*78f0*/  LEA R10, P5, R11, R0, 0x2 ;  /* 0x000000000b0a7211 */ /* 0x000fe200078a10ff */
[----:B------:R3:W-:Y:S01]  /*7900*/  @P4 STG.E desc[UR18][R6.64], R27 ;  /* 0x0000001b06004986 */ /* 0x0007e2000c101912 */
[----:B------:R-:W-:-:S02]  /*7910*/  LOP3.LUT R12, R2, 0x72, RZ, 0xfc, !PT ;  /* 0x00000072020c7812 */ /* 0x000fc400078efcff */
[----:B------:R-:W-:Y:S02]  /*7920*/  LEA.HI.X.SX32 R11, R11, R44, 0x2, P5 ;  /* 0x0000002c0b0b7211 */ /* 0x000fe400028f16ff */
[----:B------:R-:W-:Y:S01]  /*7930*/  ISETP.LT.AND P2, PT, R12, UR11, !P0 ;  /* 0x0000000b0c007c0c */ /* 0x000fe2000c741270 */
[----:B-1----:R-:W-:Y:S01]  /*7940*/  IMAD R9, R73, 0x2, R5 ;  /* 0x0000000249097824 */ /* 0x002fe200078e0205 */
[C---:B------:R-:W-:Y:S01]  /*7950*/  LEA R4, P5, R5.reuse, R0, 0x2 ;  /* 0x0000000005047211 */ /* 0x040fe200078a10ff */
[----:B------:R1:W-:Y:S01]  /*7960*/  @P3 STG.E desc[UR18][R10.64], R28 ;  /* 0x0000001c0a003986 */ /* 0x0003e2000c101912 */
[----:B------:R-:W-:Y:S02]  /*7970*/  LOP3.LUT R12, R2, 0x76, RZ, 0xfc, !PT ;  /* 0x00000076020c7812 */ /* 0x000fe400078efcff */
[----:B------:R-:W-:Y:S01]  /*7980*/  LEA.HI.X.SX32 R5, R5, R44, 0x2, P5 ;  /* 0x0000002c05057211 */ /* 0x000fe200028f16ff */
[----:B---3--:R-:W-:Y:S01]  /*7990*/  IMAD R7, R73, 0x2, R9 ;  /* 0x0000000249077824 */ /* 0x008fe200078e0209 */
[----:B------:R-:W-:-:S02]  /*79a0*/  LEA R8, P5, R9, R0, 0x2 ;  /* 0x0000000009087211 */ /* 0x000fc400078a10ff */
[----:B------:R-:W-:Y:S01]  /*79b0*/  LOP3.LUT R6, R2, 0x7a, RZ, 0xfc, !PT ;  /* 0x0000007a02067812 */ /* 0x000fe200078efcff */
[----:B------:R-:W-:Y:S01]  /*79c0*/  IMAD R3, R73, 0x2, R7 ;  /* 0x0000000249037824 */ /* 0x000fe200078e0207 */
[----:B------:R-:W-:Y:S01]  /*79d0*/  LEA.HI.X.SX32 R9, R9, R44, 0x2, P5 ;  /* 0x0000002c09097211 */ /* 0x000fe200028f16ff */
[----:B------:R3:W-:Y:S01]  /*79e0*/  @P2 STG.E desc[UR18][R4.64], R29 ;  /* 0x0000001d04002986 */ /* 0x0007e2000c101912 */
[----:B------:R-:W-:Y:S01]  /*79f0*/  ISETP.LT.AND P4, PT, R12, UR11, !P0 ;  /* 0x0000000b0c007c0c */ /* 0x000fe2000c781270 */
[C---:B-1----:R-:W-:Y:S01]  /*7a00*/  IMAD R11, R73.reuse, 0x2, R3 ;  /* 0x00000002490b7824 */ /* 0x042fe200078e0203 */
[----:B------:R-:W-:Y:S01]  /*7a10*/  LOP3.LUT R12, R2, 0x78, RZ, 0xfc, !PT ;  /* 0x00000078020c7812 */ /* 0x000fe200078efcff */
[----:B------:R1:W-:Y:S01]  /*7a20*/  @P1 STG.E desc[UR18][R8.64], R30 ;  /* 0x0000001e08001986 */ /* 0x0003e2000c101912 */
[----:B------:R-:W-:Y:S01]  /*7a30*/  ISETP.LT.AND P2, PT, R6, UR11, !P0 ;  /* 0x0000000b06007c0c */ /* 0x000fe2000c741270 */
[----:B------:R-:W-:Y:S01]  /*7a40*/  IMAD R13, R73, 0x2, R11 ;  /* 0x00000002490d7824 */ /* 0x000fe200078e020b */
[----:B------:R-:W-:-:S02]  /*7a50*/  LEA R6, P1, R7, R0, 0x2 ;  /* 0x0000000007067211 */ /* 0x000fc400078210ff */
[----:B------:R-:W-:Y:S01]  /*7a60*/  ISETP.LT.AND P3, PT, R12, UR11, !P0 ;  /* 0x0000000b0c007c0c */ /* 0x000fe2000c761270 */
[----:B------:R-:W-:Y:S01]  /*7a70*/  IMAD R73, R73, 0x2, R13 ;  /* 0x0000000249497824 */ /* 0x000fe200078e020d */
[C---:B------:R-:W-:Y:S02]  /*7a80*/  LOP3.LUT R10, R2.reuse, 0x7e, RZ, 0xfc, !PT ;  /* 0x0000007e020a7812 */ /* 0x040fe400078efcff */
[----:B------:R-:W-:Y:S02]  /*7a90*/  LOP3.LUT R12, R2, 0x7c, RZ, 0xfc, !PT ;  /* 0x0000007c020c7812 */ /* 0x000fe400078efcff */
[----:B------:R-:W-:Y:S02]  /*7aa0*/  LEA.HI.X.SX32 R7, R7, R44, 0x2, P1 ;  /* 0x0000002c07077211 */ /* 0x000fe400008f16ff */
[-C--:B------:R-:W-:Y:S02]  /*7ab0*/  LEA R2, P5, R3, R0.reuse, 0x2 ;  /* 0x0000000003027211 */ /* 0x080fe400078a10ff */
[----:B---3--:R-:W-:Y:S01]  /*7ac0*/  LEA R4, P1, R11, R0, 0x2 ;  /* 0x000000000b047211 */ /* 0x008fe200078210ff */
[----:B------:R3:W-:Y:S01]  /*7ad0*/  @P4 STG.E desc[UR18][R6.64], R31 ;  /* 0x0000001f06004986 */ /* 0x0007e2000c101912 */
[----:B------:R-:W-:-:S02]  /*7ae0*/  LEA.HI.X.SX32 R3, R3, R44, 0x2, P5 ;  /* 0x0000002c03037211 */ /* 0x000fc400028f16ff */
[----:B------:R-:W-:Y:S02]  /*7af0*/  LEA.HI.X.SX32 R5, R11, R44, 0x2, P1 ;  /* 0x0000002c0b057211 */ /* 0x000fe400008f16ff */
[C---:B-1----:R-:W-:Y:S01]  /*7b00*/  LEA R8, P5, R13.reuse, R0, 0x2 ;  /* 0x000000000d087211 */ /* 0x042fe200078a10ff */
[----:B--2---:R3:W-:Y:S01]  /*7b10*/  @P3 STG.E desc[UR18][R2.64], R16 ;  /* 0x0000001002003986 */ /* 0x0047e2000c101912 */
[----:B------:R-:W-:Y:S02]  /*7b20*/  ISETP.LT.AND P1, PT, R12, UR11, !P0 ;  /* 0x0000000b0c007c0c */ /* 0x000fe4000c721270 */
[----:B------:R-:W-:Y:S01]  /*7b30*/  ISETP.LT.AND P0, PT, R10, UR11, !P0 ;  /* 0x0000000b0a007c0c */ /* 0x000fe2000c701270 */
[----:B------:R3:W-:Y:S01]  /*7b40*/  @P2 STG.E desc[UR18][R4.64], R17 ;  /* 0x0000001104002986 */ /* 0x0007e2000c101912 */
[----:B------:R-:W-:Y:S02]  /*7b50*/  LEA.HI.X.SX32 R9, R13, R44, 0x2, P5 ;  /* 0x0000002c0d097211 */ /* 0x000fe400028f16ff */
[----:B------:R-:W-:-:S04]  /*7b60*/  LEA R10, P5, R73, R0, 0x2 ;  /* 0x00000000490a7211 */ /* 0x000fc800078a10ff */
[----:B------:R-:W-:-:S03]  /*7b70*/  LEA.HI.X.SX32 R11, R73, R44, 0x2, P5 ;  /* 0x0000002c490b7211 */ /* 0x000fc600028f16ff */
[----:B------:R3:W-:Y:S04]  /*7b80*/  @P1 STG.E desc[UR18][R8.64], R18 ;  /* 0x0000001208001986 */ /* 0x0007e8000c101912 */
[----:B------:R3:W-:Y:S01]  /*7b90*/  @P0 STG.E desc[UR18][R10.64], R19 ;  /* 0x000000130a000986 */ /* 0x0007e2000c101912 */
[----:B------:R-:W-:Y:S06]  /*7ba0*/  BAR.SYNC.DEFER_BLOCKING 0x0 ;  /* 0x0000000000007b1d */ /* 0x000fec0000010000 */
[----:B------:R-:W-:Y:S05]  /*7bb0*/  @P6 BRA `(.L_x_27) ;  /* 0x0000000000a06947 */ /* 0x000fea0003800000 */
[----:B------:R-:W1:Y:S01]  /*7bc0*/  S2UR UR5, SR_CgaCtaId ;  /* 0x00000000000579c3 */ /* 0x000e620000008800 */
[----:B------:R-:W-:Y:S01]  /*7bd0*/  NOP ;  /* 0x0000000000007918 */ /* 0x000fe20000000000 */
[----:B------:R-:W-:Y:S01]  /*7be0*/  UMOV UR4, 0x50 ;  /* 0x0000005000047882 */ /* 0x000fe20000000000 */
[----:B------:R-:W-:Y:S02]  /*7bf0*/  IMAD.U32 R0, RZ, RZ, UR20 ;  /* 0x00000014ff007e24 */ /* 0x000fe4000f8e00ff */
[----:B---3--:R-:W-:Y:S02]  /*7c00*/  IMAD.MOV.U32 R3, RZ, RZ, 0xff ;  /* 0x000000ffff037424 */ /* 0x008fe400078e00ff */
[----:B------:R-:W-:Y:S01]  /*7c10*/  IMAD.MOV.U32 R7, RZ, RZ, 0x1 ;  /* 0x00000001ff077424 */ /* 0x000fe200078e00ff */
[----:B------:R-:W-:-:S04]  /*7c20*/  LOP3.LUT R0, R0, 0xffff, RZ, 0xc0, !PT ;  /* 0x0000ffff00007812 */ /* 0x000fc800078ec0ff */
[----:B------:R-:W-:-:S05]  /*7c30*/  SHF.R.U32.HI R0, RZ, 0x5, R0 ;  /* 0x00000005ff007819 */ /* 0x000fca0000011600 */
[----:B------:R-:W-:Y:S01]  /*7c40*/  VIADD R2, R0, 0x10 ;  /* 0x0000001000027836 */ /* 0x000fe20000000000 */
[----:B------:R-:W-:Y:S01]  /*7c50*/  SHF.L.U32 R0, R3, R0, RZ ;  /* 0x0000000003007219 */ /* 0x000fe200000006ff */
[----:B-1----:R-:W-:-:S03]  /*7c60*/  ULEA UR6, UR5, UR4, 0x18 ;  /* 0x0000000405067291 */ /* 0x002fc6000f8ec0ff */
[----:B------:R-:W-:-:S04]  /*7c70*/  SHF.L.U32 R3, R7, R2, RZ ;  /* 0x0000000207037219 */ /* 0x000fc800000006ff */
[----:B------:R-:W-:Y:S02]  /*7c80*/  LOP3.LUT R0, R3, R0, RZ, 0xfc, !PT ;  /* 0x0000000003007212 */ /* 0x000fe400078efcff */
[----:B------:R-:W1:Y:S02]  /*7c90*/  LDS R5, [UR6] ;  /* 0x00000006ff057984 */ /* 0x000e640008000800 */
[C---:B------:R-:W-:Y:S02]  /*7ca0*/  LOP3.LUT R2, R0.reuse, 0xffff, RZ, 0xc0, !PT ;  /* 0x0000ffff00027812 */ /* 0x040fe400078ec0ff */
[----:B-1----:R-:W-:-:S04]  /*7cb0*/  LOP3.LUT R3, R0, 0xffff, R5, 0x80, !PT ;  /* 0x0000ffff00037812 */ /* 0x002fc800078e8005 */
[----:B------:R-:W-:-:S13]  /*7cc0*/  ISETP.NE.AND P0, PT, R3, R2, PT ;  /* 0x000000020300720c */ /* 0x000fda0003f05270 */
[----:B------:R-:W-:Y:S05]  /*7cd0*/  @P0 BRA `(.L_x_28) ;  /* 0x0000000000500947 */ /* 0x000fea0003800000 */
[----:B------:R-:W-:Y:S02]  /*7ce0*/  SHF.R.U32.HI R5, RZ, 0x10, R5 ;  /* 0x00000010ff057819 */ /* 0x000fe40000011605 */
[----:B------:R-:W-:-:S04]  /*7cf0*/  SHF.R.U32.HI R2, RZ, 0x10, R0 ;  /* 0x00000010ff027819 */ /* 0x000fc80000011600 */
[----:B------:R-:W-:-:S04]  /*7d00*/  LOP3.LUT R5, R5, R2, RZ, 0xc0, !PT ;  /* 0x0000000205057212 */ /* 0x000fc800078ec0ff */
[----:B------:R-:W-:-:S13]  /*7d10*/  ISETP.NE.AND P0, PT, R5, R2, PT ;  /* 0x000000020500720c */ /* 0x000fda0003f05270 */
[----:B------:R-:W-:Y:S05]  /*7d20*/  @P0 BRA `(.L_x_29) ;  /* 0x0000000000300947 */ /* 0x000fea0003800000 */
[----:B------:R-:W-:Y:S01]  /*7d30*/  R2UR UR4, R0 ;  /* 0x00000000000472ca */ /* 0x000fe200000e0000 */
[----:B------:R-:W-:Y:S01]  /*7d40*/  VOTEU.ANY UR5, UPT, PT ;  /* 0x0000000000057886 */ /* 0x000fe200038e0100 */
[----:B------:R-:W1:Y:S01]  /*7d50*/  S2R R0, SR_LANEID ;  /* 0x0000000000007919 */ /* 0x000e620000000000 */
[----:B------:R-:W-:-:S10]  /*7d60*/  UFLO.U32 UR5, UR5 ;  /* 0x00000005000572bd */ /* 0x000fd400080e0000 */
[----:B------:R-:W-:-:S06]  /*7d70*/  ULOP3.LUT UR4, URZ, UR4, URZ, 0x33, !UPT ;  /* 0x00000004ff047292 */ /* 0x000fcc000f8e33ff */
[----:B------:R-:W-:-:S04]  /*7d80*/  IMAD.U32 R2, RZ, RZ, UR4 ;  /* 0x00000004ff027e24 */ /* 0x000fc8000f8e00ff */
[----:B------:R-:W2:Y:S02]  /*7d90*/  REDUX UR7, R2 ;  /* 0x00000000020773c4 */ /* 0x000ea40000000000 */
[----:B------:R4:W-:Y:S01]  /*7da0*/  UTCATOMSWS.AND URZ, UR4 ;  /* 0x0000000400ff79e3 */ /* 0x0009e20008000000 */
[----:B-1----:R-:W-:Y:S01]  /*7db0*/  ISETP.EQ.U32.AND P0, PT, R0, UR5, PT ;  /* 0x0000000500007c0c */ /* 0x002fe2000bf02070 */
[----:B--2---:R-:W-:-:S12]  /*7dc0*/  IMAD.U32 R0, RZ, RZ, UR7 ;  /* 0x00000007ff007e24 */ /* 0x004fd8000f8e00ff */
[----:B------:R4:W-:Y:S01]  /*7dd0*/  @P0 ATOMS.AND RZ, [UR6], R0 ;  /* 0x00000000ffff098c */ /* 0x0009e2000a800006 */
[----:B------:R-:W-:Y:S05]  /*7de0*/  BRA `(.L_x_27) ;  /* 0x0000000000147947 */ /* 0x000fea0003800000 */
.L_x_29:
[----:B------:R-:W-:-:S07]  /*7df0*/  MOV R2, 0x7e10 ;  /* 0x00007e1000027802 */ /* 0x000fce0000000f00 */
[----:B------:R-:W-:Y:S05]  /*7e00*/  CALL.REL.NOINC `($__internal_0_$__cuda_sm10x_tcgen05_guardrail_trap_col_being_dealloced_not_returned_by_alloc) ;  /* 0x00000000002c7944 */ /* 0x000fea0003c00000 */
[----:B------:R-:W-:Y:S05]  /*7e10*/  BRA `(.L_x_27) ;  /* 0x0000000000087947 */ /* 0x000fea0003800000 */
.L_x_28:
[----:B------:R-:W-:-:S07]  /*7e20*/  MOV R2, 0x7e40 ;  /* 0x00007e4000027802 */ /* 0x000fce0000000f00 */
[----:B------:R-:W-:Y:S05]  /*7e30*/  CALL.REL.NOINC `($__internal_2_$__cuda_sm10x_tcgen05_guardrail_trap_unallocated_columns_being_dealloced) ;  /* 0x0000000000387944 */ /* 0x000fea0003c00000 */
.L_x_27:
[----:B------:R-:W-:Y:S01]  /*7e40*/  NOP ;  /* 0x0000000000007918 */ /* 0x000fe20000000000 */
[----:B----4-:R-:W-:Y:S05]  /*7e50*/  EXIT ;  /* 0x000000000000794d */ /* 0x010fea0003800000 */
.L_x_22:
[----:B------:R-:W1:Y:S02]  /*7e60*/  SYNCS.PHASECHK.TRANS64.TRYWAIT P2, [UR10], R14 ;  /* 0x0000000eff0075a7 */ /* 0x000e64000804110a */
[----:B-1----:R-:W-:Y:S05]  /*7e70*/  @!P2 BRA `(.L_x_22) ;  /* 0xfffffffc00f8a947 */ /* 0x002fea000383ffff */
[----:B------:R-:W-:Y:S05]  /*7e80*/  BRA `(.L_x_30) ;  /* 0xffffffcc000c7947 */ /* 0x000fea000383ffff */
.L_x_26:
[----:B------:R-:W3:Y:S02]  /*7e90*/  SYNCS.PHASECHK.TRANS64.TRYWAIT P1, [UR10], R4 ;  /* 0x00000004ff0075a7 */ /* 0x000ee4000802110a */
[----:B---3--:R-:W-:Y:S05]  /*7ea0*/  @!P1 BRA `(.L_x_26) ;  /* 0xfffffffc00f89947 */ /* 0x008fea000383ffff */
[----:B------:R-:W-:Y:S05]  /*7eb0*/  BRA `(.L_x_25) ;  /* 0xffffffdc00347947 */ /* 0x000fea000383ffff */
        .weak           $__internal_0_$__cuda_sm10x_tcgen05_guardrail_trap_col_being_dealloced_not_returned_by_alloc
        .type           $__internal_0_$__cuda_sm10x_tcgen05_guardrail_trap_col_being_dealloced_not_returned_by_alloc,@function
        .size           $__internal_0_$__cuda_sm10x_tcgen05_guardrail_trap_col_being_dealloced_not_returned_by_alloc,($__internal_1_$__cuda_sm10x_tcgen05_guardrail_trap_phase_invalid_during_alloc - $__internal_0_$__cuda_sm10x_tcgen05_guardrail_trap_col_being_dealloced_not_returned_by_alloc)
$__internal_0_$__cuda_sm10x_tcgen05_guardrail_trap_col_being_dealloced_not_returned_by_alloc:
[----:B------:R-:W-:Y:S05]  /*7ec0*/  BPT.TRAP 0x1 ;  /* 0x000000040000795c */ /* 0x000fea0000300000 */
[----:B------:R-:W-:-:S04]  /*7ed0*/  IMAD.MOV.U32 R3, RZ, RZ, 0x0 ;  /* 0x00000000ff037424 */ /* 0x000fc800078e00ff */
[----:B------:R-:W-:Y:S05]  /*7ee0*/  RET.REL.NODEC R2 `(matmul_kernel) ;  /* 0xffffff8002447950 */ /* 0x000fea0003c3ffff */
        .weak           $__internal_1_$__cuda_sm10x_tcgen05_guardrail_trap_phase_invalid_during_alloc
        .type           $__internal_1_$__cuda_sm10x_tcgen05_guardrail_trap_phase_invalid_during_alloc,@function
        .size           $__internal_1_$__cuda_sm10x_tcgen05_guardrail_trap_phase_invalid_during_alloc,($__internal_2_$__cuda_sm10x_tcgen05_guardrail_trap_unallocated_columns_being_dealloced - $__internal_1_$__cuda_sm10x_tcgen05_guardrail_trap_phase_invalid_during_alloc)
$__internal_1_$__cuda_sm10x_tcgen05_guardrail_trap_phase_invalid_during_alloc:
[----:B------:R-:W-:Y:S05]  /*7ef0*/  BPT.TRAP 0x1 ;  /* 0x000000040000795c */ /* 0x000fea0000300000 */
[----:B------:R-:W-:-:S04]  /*7f00*/  IMAD.MOV.U32 R3, RZ, RZ, 0x0 ;  /* 0x00000000ff037424 */ /* 0x000fc800078e00ff */
[----:B------:R-:W-:Y:S05]  /*7f10*/  RET.REL.NODEC R2 `(matmul_kernel) ;  /* 0xffffff8002387950 */ /* 0x000fea0003c3ffff */
        .weak           $__internal_2_$__cuda_sm10x_tcgen05_guardrail_trap_unallocated_columns_being_dealloced
        .type           $__internal_2_$__cuda_sm10x_tcgen05_guardrail_trap_unallocated_columns_being_dealloced,@function
        .size           $__internal_2_$__cuda_sm10x_tcgen05_guardrail_trap_unallocated_columns_being_dealloced,(.L_x_34 - $__internal_2_$__cuda_sm10x_tcgen05_guardrail_trap_unallocated_columns_being_dealloced)
$__internal_2_$__cuda_sm10x_tcgen05_guardrail_trap_unallocated_columns_being_dealloced:
[----:B------:R-:W-:Y:S05]  /*7f20*/  BPT.TRAP 0x1 ;  /* 0x000000040000795c */ /* 0x000fea0000300000 */
[----:B------:R-:W-:-:S04]  /*7f30*/  IMAD.MOV.U32 R3, RZ, RZ, 0x0 ;  /* 0x00000000ff037424 */ /* 0x000fc800078e00ff */
[----:B------:R-:W-:Y:S05]  /*7f40*/  RET.REL.NODEC R2 `(matmul_kernel) ;  /* 0xffffff80022c7950 */ /* 0x000fea0003c3ffff */
.L_x_31:
[----:B------:R-:W-:-:S00]  /*7f50*/  BRA `(.L_x_31) ;  /* 0xfffffffc00fc7947 */ /* 0x000fc0000383ffff */
[----:B------:R-:W-:-:S00]  /*7f60*/  NOP ;  /* 0x0000000000007918 */ /* 0x000fc00000000000 */
        /* <DEDUP_REMOVED lines=9> */
.L_x_34:


//--------------------- .nv.shared.matmul_kernel  --------------------------
	.section	.nv.shared.matmul_kernel,"aw",@nobits
	.sectionflags	@""
	.align	16
	.zero		1024


//--------------------- .nv.shared.reserved.0     --------------------------
	.section	.nv.shared.reserved.0,"aw",@nobits
	.align	8
	.weak		__nv_reservedSMEM_offset_0_alias
	.size		__nv_reservedSMEM_offset_0_alias, 0, 64
	.other		__nv_reservedSMEM_offset_0_alias,@"STO_CUDA_RESERVED_SHARED STV_DEFAULT"
__nv_reservedSMEM_offset_0_alias:
	.zero		0
.nv.shared.reserved.0:
	.zero		64
	.weak		__nv_reservedSMEM_allocation_phase
	.type		__nv_reservedSMEM_allocation_phase,@object
	.size		__nv_reservedSMEM_allocation_phase,(.L_0 - __nv_reservedSMEM_allocation_phase)
__nv_reservedSMEM_allocation_phase:
	.zero		1
.L_0:
	.zero		7
	.weak		__nv_reservedSMEM_devtool_atexit_pc
	.type		__nv_reservedSMEM_devtool_atexit_pc,@object
	.size		__nv_reservedSMEM_devtool_atexit_pc,(__nv_reservedSMEM_allocation_mask - __nv_reservedSMEM_devtool_atexit_pc)
__nv_reservedSMEM_devtool_atexit_pc:
	.zero		8
	.weak		__nv_reservedSMEM_allocation_mask
	.type		__nv_reservedSMEM_allocation_mask,@object
	.size		__nv_reservedSMEM_allocation_mask,(.L_2 - __nv_reservedSMEM_allocation_mask)
__nv_reservedSMEM_allocation_mask:
	.zero		4
.L_2:


//--------------------- .nv.constant0.matmul_kernel --------------------------
	.section	.nv.constant0.matmul_kernel,"a",@progbits
	.sectionflags	@""
	.align	4
.nv.constant0.matmul_kernel:
	.zero		976


//--------------------- SYMBOLS --------------------------

	.type		.nv.reservedSmem.offset0,@object
	.size		.nv.reservedSmem.offset0,0x4
	.type		.nv.reservedSmem.cap,@object
	.size		.nv.reservedSmem.cap,0x4
